//
// Generated by NVIDIA NVVM Compiler
//
// Compiler Build ID: CL-36424714
// Cuda compilation tools, release 13.0, V13.0.88
// Based on NVVM 20.0.0
//

.version 9.0
.target sm_100
.address_size 64

	// .globl	_ZN7poggers10allocators16init_heap_kernelINS0_6headerEEEvPvm
.extern .func  (.param .b32 func_retval0) vprintf
(
	.param .b64 vprintf_param_0,
	.param .b64 vprintf_param_1
)
;
.extern .func __assertfail
(
	.param .b64 __assertfail_param_0,
	.param .b64 __assertfail_param_1,
	.param .b32 __assertfail_param_2,
	.param .b64 __assertfail_param_3,
	.param .b64 __assertfail_param_4
)
;
.global .align 1 .b8 __unnamed_1[74] = {118, 111, 105, 100, 32, 112, 111, 103, 103, 101, 114, 115, 58, 58, 97, 108, 108, 111, 99, 97, 116, 111, 114, 115, 58, 58, 104, 101, 97, 100, 101, 114, 58, 58, 115, 101, 116, 95, 110, 101, 120, 116, 40, 112, 111, 103, 103, 101, 114, 115, 58, 58, 97, 108, 108, 111, 99, 97, 116, 111, 114, 115, 58, 58, 104, 101, 97, 100, 101, 114, 32, 42, 41};
.global .align 1 .b8 __unnamed_2[74] = {118, 111, 105, 100, 32, 112, 111, 103, 103, 101, 114, 115, 58, 58, 97, 108, 108, 111, 99, 97, 116, 111, 114, 115, 58, 58, 104, 101, 97, 100, 101, 114, 58, 58, 115, 101, 116, 95, 112, 114, 101, 118, 40, 112, 111, 103, 103, 101, 114, 115, 58, 58, 97, 108, 108, 111, 99, 97, 116, 111, 114, 115, 58, 58, 104, 101, 97, 100, 101, 114, 32, 42, 41};
.global .align 1 .b8 $str[16] = {116, 104, 105, 115, 32, 33, 61, 32, 110, 117, 108, 108, 112, 116, 114};
.global .align 1 .b8 $str$1[27] = {47, 116, 109, 112, 47, 115, 97, 115, 115, 95, 99, 117, 95, 56, 120, 113, 103, 105, 104, 54, 50, 47, 107, 46, 99, 117};
.global .align 1 .b8 $str$2[11] = {83, 105, 122, 101, 32, 37, 108, 108, 117, 10};
.global .align 1 .b8 $str$3[18] = {37, 108, 108, 117, 44, 32, 37, 108, 108, 117, 44, 32, 37, 108, 108, 117, 10};
.global .align 1 .b8 $str$4[113] = {37, 108, 108, 117, 58, 32, 78, 111, 100, 101, 32, 97, 116, 32, 37, 112, 44, 32, 115, 105, 122, 101, 32, 105, 115, 32, 37, 108, 108, 117, 44, 32, 110, 101, 120, 116, 32, 97, 116, 32, 37, 112, 44, 32, 112, 114, 101, 118, 32, 97, 116, 32, 37, 112, 44, 32, 105, 115, 32, 104, 101, 97, 100, 58, 32, 37, 100, 44, 32, 105, 115, 95, 108, 111, 99, 107, 101, 100, 58, 32, 37, 100, 44, 32, 105, 115, 32, 97, 108, 108, 111, 99, 101, 100, 58, 32, 37, 100, 44, 32, 102, 111, 111, 116, 101, 114, 32, 37, 108, 108, 117, 10};

.visible .entry _ZN7poggers10allocators16init_heap_kernelINS0_6headerEEEvPvm(
	.param .u64 .ptr .align 1 _ZN7poggers10allocators16init_heap_kernelINS0_6headerEEEvPvm_param_0,
	.param .u64 _ZN7poggers10allocators16init_heap_kernelINS0_6headerEEEvPvm_param_1
)
{
	.local .align 16 .b8 	__local_depot0[96];
	.reg .b64 	%SP;
	.reg .b64 	%SPL;
	.reg .pred 	%p<7>;
	.reg .b16 	%rs<7>;
	.reg .b32 	%r<36>;
	.reg .b64 	%rd<123>;

	mov.u64 	%SPL, __local_depot0;
	cvta.local.u64 	%SP, %SPL;
	ld.param.u64 	%rd5, [_ZN7poggers10allocators16init_heap_kernelINS0_6headerEEEvPvm_param_0];
	cvta.to.global.u64 	%rd1, %rd5;
	mov.u32 	%r1, %tid.x;
	mov.u32 	%r3, %ctaid.x;
	mov.u32 	%r4, %ntid.x;
	mul.lo.s32 	%r2, %r3, %r4;
	neg.s32 	%r5, %r2;
	setp.ne.s32 	%p1, %r1, %r5;
	@%p1 bra 	$L__BB0_12;
	ld.global.u16 	%rs1, [%rd1+6];
	and.b16  	%rs2, %rs1, 8191;
	st.global.u16 	[%rd1+6], %rs2;
	membar.gl;
$L__BB0_2:
	atom.global.or.b64 	%rd7, [%rd1], -9223372036854775808;
	setp.lt.s64 	%p2, %rd7, 0;
	@%p2 bra 	$L__BB0_2;
	mov.b64 	%rd8, 48;
	st.global.u64 	[%rd1+40], %rd8;
	ld.global.u64 	%rd9, [%rd1];
	and.b64  	%rd10, %rd9, -2305843009213693952;
	or.b64  	%rd11, %rd10, 48;
	st.global.u64 	[%rd1], %rd11;
	add.u64 	%rd12, %SP, 64;
	add.u64 	%rd13, %SPL, 64;
	st.local.u64 	[%rd13], %rd8;
	mov.u64 	%rd14, $str$2;
	cvta.global.u64 	%rd15, %rd14;
	{ // callseq 0, 0
	.param .b64 param0;
	st.param.b64 	[param0], %rd15;
	.param .b64 param1;
	st.param.b64 	[param1], %rd12;
	.param .b32 retval0;
	call.uni (retval0), 
	vprintf, 
	(
	param0, 
	param1
	);
	ld.param.b32 	%r6, [retval0];
	} // callseq 0
	add.s64 	%rd2, %rd1, 48;
	ld.global.u16 	%rs3, [%rd1+54];
	and.b16  	%rs4, %rs3, 8191;
	st.global.u16 	[%rd1+54], %rs4;
	membar.gl;
$L__BB0_4:
	atom.global.or.b64 	%rd16, [%rd2], -9223372036854775808;
	setp.lt.s64 	%p3, %rd16, 0;
	@%p3 bra 	$L__BB0_4;
	ld.param.u64 	%rd121, [_ZN7poggers10allocators16init_heap_kernelINS0_6headerEEEvPvm_param_1];
	add.s64 	%rd17, %rd121, -96;
	add.s64 	%rd3, %rd2, %rd121;
	st.global.u64 	[%rd3+-104], %rd17;
	and.b64  	%rd18, %rd17, 2305843009213693951;
	ld.global.u64 	%rd19, [%rd2];
	and.b64  	%rd20, %rd19, -2305843009213693952;
	or.b64  	%rd21, %rd20, %rd18;
	st.global.u64 	[%rd2], %rd21;
	cvta.to.local.u64 	%rd23, %rd12;
	st.local.u64 	[%rd23], %rd18;
	cvta.global.u64 	%rd25, %rd14;
	{ // callseq 1, 0
	.param .b64 param0;
	st.param.b64 	[param0], %rd25;
	.param .b64 param1;
	st.param.b64 	[param1], %rd12;
	.param .b32 retval0;
	call.uni (retval0), 
	vprintf, 
	(
	param0, 
	param1
	);
	ld.param.b32 	%r8, [retval0];
	} // callseq 1
	add.s64 	%rd4, %rd5, %rd121;
	ld.global.u16 	%rs5, [%rd3+-90];
	and.b16  	%rs6, %rs5, 8191;
	st.global.u16 	[%rd3+-90], %rs6;
	membar.gl;
$L__BB0_6:
	atom.global.or.b64 	%rd26, [%rd3+-96], -9223372036854775808;
	setp.lt.s64 	%p4, %rd26, 0;
	@%p4 bra 	$L__BB0_6;
	mov.b64 	%rd27, 48;
	st.global.u64 	[%rd3+-56], %rd27;
	ld.global.u64 	%rd28, [%rd3+-96];
	and.b64  	%rd29, %rd28, -2305843009213693952;
	or.b64  	%rd30, %rd29, 48;
	st.global.u64 	[%rd3+-96], %rd30;
	cvta.to.local.u64 	%rd32, %rd12;
	st.local.u64 	[%rd32], %rd27;
	cvta.global.u64 	%rd34, %rd14;
	{ // callseq 2, 0
	.param .b64 param0;
	st.param.b64 	[param0], %rd34;
	.param .b64 param1;
	st.param.b64 	[param1], %rd12;
	.param .b32 retval0;
	call.uni (retval0), 
	vprintf, 
	(
	param0, 
	param1
	);
	ld.param.b32 	%r10, [retval0];
	} // callseq 2
	ld.global.u64 	%rd35, [%rd1];
	xor.b64  	%rd36, %rd35, 2305843009213693952;
	st.global.u64 	[%rd1], %rd36;
	ld.global.u64 	%rd37, [%rd3+-96];
	xor.b64  	%rd38, %rd37, 2305843009213693952;
	st.global.u64 	[%rd3+-96], %rd38;
	setp.ne.s64 	%p5, %rd5, 0;
	@%p5 bra 	$L__BB0_9;
	mov.u64 	%rd39, $str;
	cvta.global.u64 	%rd40, %rd39;
	mov.u64 	%rd41, $str$1;
	cvta.global.u64 	%rd42, %rd41;
	mov.u64 	%rd43, __unnamed_1;
	cvta.global.u64 	%rd44, %rd43;
	{ // callseq 3, 0
	.param .b64 param0;
	st.param.b64 	[param0], %rd40;
	.param .b64 param1;
	st.param.b64 	[param1], %rd42;
	.param .b32 param2;
	st.param.b32 	[param2], 234;
	.param .b64 param3;
	st.param.b64 	[param3], %rd44;
	.param .b64 param4;
	st.param.b64 	[param4], 1;
	call.uni 
	__assertfail, 
	(
	param0, 
	param1, 
	param2, 
	param3, 
	param4
	);
	} // callseq 3
$L__BB0_9:
	add.s64 	%rd45, %rd4, -48;
	add.s64 	%rd46, %rd5, 48;
	setp.ne.s64 	%p6, %rd5, 0;
	st.global.u64 	[%rd1+16], %rd46;
	st.global.u64 	[%rd1+64], %rd45;
	st.global.u64 	[%rd3+-80], %rd5;
	@%p6 bra 	$L__BB0_11;
	mov.u64 	%rd47, $str;
	cvta.global.u64 	%rd48, %rd47;
	mov.u64 	%rd49, $str$1;
	cvta.global.u64 	%rd50, %rd49;
	mov.u64 	%rd51, __unnamed_2;
	cvta.global.u64 	%rd52, %rd51;
	{ // callseq 4, 0
	.param .b64 param0;
	st.param.b64 	[param0], %rd48;
	.param .b64 param1;
	st.param.b64 	[param1], %rd50;
	.param .b32 param2;
	st.param.b32 	[param2], 240;
	.param .b64 param3;
	st.param.b64 	[param3], %rd52;
	.param .b64 param4;
	st.param.b64 	[param4], 1;
	call.uni 
	__assertfail, 
	(
	param0, 
	param1, 
	param2, 
	param3, 
	param4
	);
	} // callseq 4
$L__BB0_11:
	ld.param.u64 	%rd122, [_ZN7poggers10allocators16init_heap_kernelINS0_6headerEEEvPvm_param_1];
	add.u64 	%rd53, %SP, 0;
	add.u64 	%rd54, %SPL, 0;
	add.u64 	%rd56, %SPL, 0;
	add.u64 	%rd58, %SPL, 0;
	add.u64 	%rd59, %SP, 64;
	add.u64 	%rd60, %SPL, 64;
	cvta.to.global.u64 	%rd61, %rd5;
	add.s64 	%rd62, %rd5, %rd122;
	add.s64 	%rd63, %rd62, -48;
	st.global.u64 	[%rd61+24], %rd63;
	st.global.u64 	[%rd61+72], %rd5;
	add.s64 	%rd64, %rd5, 48;
	st.global.u64 	[%rd3+-72], %rd64;
	ld.global.u64 	%rd65, [%rd61];
	and.b64  	%rd66, %rd65, 2305843009213693951;
	ld.global.u64 	%rd67, [%rd61+48];
	and.b64  	%rd68, %rd67, 2305843009213693951;
	ld.global.u64 	%rd69, [%rd3+-96];
	and.b64  	%rd70, %rd69, 2305843009213693951;
	st.local.u64 	[%rd60], %rd66;
	st.local.u64 	[%rd60+8], %rd68;
	st.local.u64 	[%rd60+16], %rd70;
	mov.u64 	%rd71, $str$3;
	cvta.global.u64 	%rd72, %rd71;
	{ // callseq 5, 0
	.param .b64 param0;
	st.param.b64 	[param0], %rd72;
	.param .b64 param1;
	st.param.b64 	[param1], %rd59;
	.param .b32 retval0;
	call.uni (retval0), 
	vprintf, 
	(
	param0, 
	param1
	);
	ld.param.b32 	%r12, [retval0];
	} // callseq 5
	add.s32 	%r14, %r2, %r1;
	cvt.u64.u32 	%rd73, %r14;
	ld.global.u64 	%rd74, [%rd61];
	and.b64  	%rd75, %rd74, 2305843009213693951;
	ld.global.u64 	%rd76, [%rd61+16];
	ld.global.u64 	%rd77, [%rd61+24];
	atom.global.or.b64 	%rd78, [%rd61], 0;
	shr.u64 	%rd79, %rd78, 61;
	cvt.u32.u64 	%r15, %rd79;
	and.b32  	%r16, %r15, 1;
	atom.global.or.b64 	%rd80, [%rd61], 0;
	shr.u64 	%rd81, %rd80, 63;
	cvt.u32.u64 	%r17, %rd81;
	atom.global.or.b64 	%rd82, [%rd61], 0;
	shr.u64 	%rd83, %rd82, 62;
	cvt.u32.u64 	%r18, %rd83;
	and.b32  	%r19, %r18, 1;
	ld.global.u64 	%rd84, [%rd61];
	and.b64  	%rd85, %rd84, 2305843009213693951;
	add.s64 	%rd86, %rd61, %rd85;
	ld.global.u64 	%rd87, [%rd86+-8];
	st.local.v2.u64 	[%rd58], {%rd73, %rd5};
	st.local.v2.u64 	[%rd58+16], {%rd75, %rd76};
	st.local.u64 	[%rd58+32], %rd77;
	st.local.v2.u32 	[%rd58+40], {%r16, %r17};
	st.local.u32 	[%rd58+48], %r19;
	st.local.u64 	[%rd58+56], %rd87;
	mov.u64 	%rd88, $str$4;
	cvta.global.u64 	%rd89, %rd88;
	{ // callseq 6, 0
	.param .b64 param0;
	st.param.b64 	[param0], %rd89;
	.param .b64 param1;
	st.param.b64 	[param1], %rd53;
	.param .b32 retval0;
	call.uni (retval0), 
	vprintf, 
	(
	param0, 
	param1
	);
	ld.param.b32 	%r20, [retval0];
	} // callseq 6
	ld.global.u64 	%rd90, [%rd61+48];
	and.b64  	%rd91, %rd90, 2305843009213693951;
	ld.global.u64 	%rd92, [%rd61+64];
	ld.global.u64 	%rd93, [%rd61+72];
	atom.global.or.b64 	%rd94, [%rd61+48], 0;
	shr.u64 	%rd95, %rd94, 61;
	cvt.u32.u64 	%r22, %rd95;
	and.b32  	%r23, %r22, 1;
	atom.global.or.b64 	%rd96, [%rd61+48], 0;
	shr.u64 	%rd97, %rd96, 63;
	cvt.u32.u64 	%r24, %rd97;
	atom.global.or.b64 	%rd98, [%rd61+48], 0;
	shr.u64 	%rd99, %rd98, 62;
	cvt.u32.u64 	%r25, %rd99;
	and.b32  	%r26, %r25, 1;
	ld.global.u64 	%rd100, [%rd61+48];
	and.b64  	%rd101, %rd100, 2305843009213693951;
	add.s64 	%rd102, %rd61, %rd101;
	ld.global.u64 	%rd103, [%rd102+40];
	st.local.v2.u64 	[%rd56], {%rd73, %rd64};
	st.local.v2.u64 	[%rd56+16], {%rd91, %rd92};
	st.local.u64 	[%rd56+32], %rd93;
	st.local.v2.u32 	[%rd56+40], {%r23, %r24};
	st.local.u32 	[%rd56+48], %r26;
	st.local.u64 	[%rd56+56], %rd103;
	{ // callseq 7, 0
	.param .b64 param0;
	st.param.b64 	[param0], %rd89;
	.param .b64 param1;
	st.param.b64 	[param1], %rd53;
	.param .b32 retval0;
	call.uni (retval0), 
	vprintf, 
	(
	param0, 
	param1
	);
	ld.param.b32 	%r27, [retval0];
	} // callseq 7
	ld.global.u64 	%rd104, [%rd3+-96];
	and.b64  	%rd105, %rd104, 2305843009213693951;
	ld.global.u64 	%rd106, [%rd3+-80];
	ld.global.u64 	%rd107, [%rd3+-72];
	atom.global.or.b64 	%rd108, [%rd3+-96], 0;
	shr.u64 	%rd109, %rd108, 61;
	cvt.u32.u64 	%r29, %rd109;
	and.b32  	%r30, %r29, 1;
	atom.global.or.b64 	%rd110, [%rd3+-96], 0;
	shr.u64 	%rd111, %rd110, 63;
	cvt.u32.u64 	%r31, %rd111;
	atom.global.or.b64 	%rd112, [%rd3+-96], 0;
	shr.u64 	%rd113, %rd112, 62;
	cvt.u32.u64 	%r32, %rd113;
	and.b32  	%r33, %r32, 1;
	ld.global.u64 	%rd114, [%rd3+-96];
	and.b64  	%rd115, %rd114, 2305843009213693951;
	add.s64 	%rd116, %rd115, %rd3;
	ld.global.u64 	%rd117, [%rd116+-104];
	st.local.v2.u64 	[%rd54], {%rd73, %rd63};
	st.local.v2.u64 	[%rd54+16], {%rd105, %rd106};
	st.local.u64 	[%rd54+32], %rd107;
	st.local.v2.u32 	[%rd54+40], {%r30, %r31};
	st.local.u32 	[%rd54+48], %r33;
	st.local.u64 	[%rd54+56], %rd117;
	{ // callseq 8, 0
	.param .b64 param0;
	st.param.b64 	[param0], %rd89;
	.param .b64 param1;
	st.param.b64 	[param1], %rd53;
	.param .b32 retval0;
	call.uni (retval0), 
	vprintf, 
	(
	param0, 
	param1
	);
	ld.param.b32 	%r34, [retval0];
	} // callseq 8
	atom.global.and.b64 	%rd118, [%rd61], 9223372036854775807;
	atom.global.and.b64 	%rd119, [%rd61+48], 9223372036854775807;
	atom.global.and.b64 	%rd120, [%rd3+-96], 9223372036854775807;
$L__BB0_12:
	ret;

}


// ===== COMPILED SASS (sm_100) =====

	.target	sm_100

	.elftype	@"ET_EXEC"


//--------------------- .note.nv.tkinfo           --------------------------
	.section	.note.nv.tkinfo,"",@"SHT_NOTE"
	.sectionflags	@"SHF_NOTE_NV_TKINFO"
	.tkinfo
        /*0018*/ 	.word	0x00000002
        /*0030*/ 	.string	""
        /*0030*/ 	.string	"ptxas"
        /*0030*/ 	.string	"Cuda compilation tools, release 13.0, V13.0.88"
        /*0030*/ 	.string	"Build cuda_13.0.r13.0/compiler.36424714_0"
        /*0030*/ 	.string	"-arch sm_100 -m 64 "



//--------------------- .note.nv.cuinfo           --------------------------
	.section	.note.nv.cuinfo,"",@"SHT_NOTE"
	.sectionflags	@"SHF_NOTE_NV_CUINFO"
        /*0018*/ 	.short	0x0002
        /*001a*/ 	.short	0x0064
        /*001c*/ 	.short	0x0082
	.zero		2


//--------------------- .nv.info                  --------------------------
	.section	.nv.info,"",@"SHT_CUDA_INFO"
	.align	4


	//----- nvinfo : EIATTR_REGCOUNT
	.align		4
        /*0000*/ 	.byte	0x04, 0x2f
        /*0002*/ 	.short	(.L_8 - .L_7)
	.align		4
.L_7:
        /*0004*/ 	.word	index@(_ZN7poggers10allocators16init_heap_kernelINS0_6headerEEEvPvm)
        /*0008*/ 	.word	0x00000024


	//----- nvinfo : EIATTR_FRAME_SIZE
	.align		4
.L_8:
        /*000c*/ 	.byte	0x04, 0x11
        /*000e*/ 	.short	(.L_10 - .L_9)
	.align		4
.L_9:
        /*0010*/ 	.word	index@(_ZN7poggers10allocators16init_heap_kernelINS0_6headerEEEvPvm)
        /*0014*/ 	.word	0x00000060


	//----- nvinfo : EIATTR_MIN_STACK_SIZE
	.align		4
.L_10:
        /*0018*/ 	.byte	0x04, 0x12
        /*001a*/ 	.short	(.L_12 - .L_11)
	.align		4
.L_11:
        /*001c*/ 	.word	index@(_ZN7poggers10allocators16init_heap_kernelINS0_6headerEEEvPvm)
        /*0020*/ 	.word	0x00000060
.L_12:


//--------------------- .nv.compat                --------------------------
	.section	.nv.compat,"",@"SHT_CUDA_COMPAT_INFO"
	.align	4
        /*0000*/ 	.byte	0x02, 0x09, 0x00, 0x00, 0x02, 0x02, 0x01, 0x00, 0x02, 0x05, 0x05, 0x00, 0x03, 0x07, 0x01, 0x01
        /*0010*/ 	.byte	0x02, 0x03, 0x00, 0x00, 0x02, 0x06, 0x01, 0x00, 0x04, 0x0b, 0x08, 0x00, 0x09, 0x00, 0x00, 0x00
        /*0020*/ 	.byte	0x00, 0x00, 0x00, 0x00


//--------------------- .nv.info._ZN7poggers10allocators16init_heap_kernelINS0_6headerEEEvPvm --------------------------
	.section	.nv.info._ZN7poggers10allocators16init_heap_kernelINS0_6headerEEEvPvm,"",@"SHT_CUDA_INFO"
	.sectionflags	@""
	.align	4


	//----- nvinfo : EIATTR_CUDA_API_VERSION
	.align		4
        /*0000*/ 	.byte	0x04, 0x37
        /*0002*/ 	.short	(.L_14 - .L_13)
.L_13:
        /*0004*/ 	.word	0x00000082


	//----- nvinfo : EIATTR_KPARAM_INFO
	.align		4
.L_14:
        /*0008*/ 	.byte	0x04, 0x17
        /*000a*/ 	.short	(.L_16 - .L_15)
.L_15:
        /*000c*/ 	.word	0x00000000
        /*0010*/ 	.short	0x0001
        /*0012*/ 	.short	0x0008
        /*0014*/ 	.byte	0x00, 0xf0, 0x21, 0x00


	//----- nvinfo : EIATTR_KPARAM_INFO
	.align		4
.L_16:
        /*0018*/ 	.byte	0x04, 0x17
        /*001a*/ 	.short	(.L_18 - .L_17)
.L_17:
        /*001c*/ 	.word	0x00000000
        /*0020*/ 	.short	0x0000
        /*0022*/ 	.short	0x0000
        /*0024*/ 	.byte	0x00, 0xf5, 0x21, 0x00


	//----- nvinfo : EIATTR_SPARSE_MMA_MASK
	.align		4
.L_18:
        /*0028*/ 	.byte	0x03, 0x50
        /*002a*/ 	.short	0x0000


	//----- nvinfo : EIATTR_MAXREG_COUNT
	.align		4
        /*002c*/ 	.byte	0x03, 0x1b
        /*002e*/ 	.short	0x00ff


	//----- nvinfo : EIATTR_EXTERNS
	.align		4
        /*0030*/ 	.byte	0x04, 0x0f
        /*0032*/ 	.short	(.L_20 - .L_19)


	//   ....[0]....
	.align		4
.L_19:
        /*0034*/ 	.word	index@(vprintf)


	//   ....[1]....
	.align		4
        /*0038*/ 	.word	index@(__assertfail)


	//----- nvinfo : EIATTR_MERCURY_ISA_VERSION
	.align		4
.L_20:
        /*003c*/ 	.byte	0x03, 0x5f
        /*003e*/ 	.short	0x0101


	//----- nvinfo : EIATTR_VRC_CTA_INIT_COUNT
	.align		4
        /*0040*/ 	.byte	0x02, 0x4a
	.zero		1
	.zero		1


	//----- nvinfo : EIATTR_SYSCALL_OFFSETS
	.align		4
        /*0044*/ 	.byte	0x04, 0x46
        /*0046*/ 	.short	(.L_22 - .L_21)


	//   ....[0]....
.L_21:
        /*0048*/ 	.word	0x000003a0


	//   ....[1]....
        /*004c*/ 	.word	0x000006a0


	//   ....[2]....
        /*0050*/ 	.word	0x00000910


	//   ....[3]....
        /*0054*/ 	.word	0x00000b00


	//   ....[4]....
        /*0058*/ 	.word	0x00000d00


	//   ....[5]....
        /*005c*/ 	.word	0x00000f00


	//   ....[6]....
        /*0060*/ 	.word	0x00001150


	//   ....[7]....
        /*0064*/ 	.word	0x00001380


	//   ....[8]....
        /*0068*/ 	.word	0x000015b0


	//----- nvinfo : EIATTR_EXIT_INSTR_OFFSETS
	.align		4
.L_22:
        /*006c*/ 	.byte	0x04, 0x1c
        /*006e*/ 	.short	(.L_24 - .L_23)


	//   ....[0]....
.L_23:
        /*0070*/ 	.word	0x000000c0


	//   ....[1]....
        /*0074*/ 	.word	0x00001620


	//----- nvinfo : EIATTR_CRS_STACK_SIZE
	.align		4
.L_24:
        /*0078*/ 	.byte	0x04, 0x1e
        /*007a*/ 	.short	(.L_26 - .L_25)
.L_25:
        /*007c*/ 	.word	0x00000000


	//----- nvinfo : EIATTR_CBANK_PARAM_SIZE
	.align		4
.L_26:
        /*0080*/ 	.byte	0x03, 0x19
        /*0082*/ 	.short	0x0010


	//----- nvinfo : EIATTR_PARAM_CBANK
	.align		4
        /*0084*/ 	.byte	0x04, 0x0a
        /*0086*/ 	.short	(.L_28 - .L_27)
	.align		4
.L_27:
        /*0088*/ 	.word	index@(.nv.constant0._ZN7poggers10allocators16init_heap_kernelINS0_6headerEEEvPvm)
        /*008c*/ 	.short	0x0380
        /*008e*/ 	.short	0x0010


	//----- nvinfo : EIATTR_SW_WAR
	.align		4
.L_28:
        /*0090*/ 	.byte	0x04, 0x36
        /*0092*/ 	.short	(.L_30 - .L_29)
.L_29:
        /*0094*/ 	.word	0x00000008
.L_30:


//--------------------- .nv.callgraph             --------------------------
	.section	.nv.callgraph,"",@"SHT_CUDA_CALLGRAPH"
	.align	4
	.sectionentsize	8
	.align		4
        /*0000*/ 	.word	0x00000000
	.align		4
        /*0004*/ 	.word	0xffffffff
	.align		4
        /*0008*/ 	.word	index@(_ZN7poggers10allocators16init_heap_kernelINS0_6headerEEEvPvm)
	.align		4
        /*000c*/ 	.word	index@(__assertfail)
	.align		4
        /*0010*/ 	.word	index@(_ZN7poggers10allocators16init_heap_kernelINS0_6headerEEEvPvm)
	.align		4
        /*0014*/ 	.word	index@(vprintf)
	.align		4
        /*0018*/ 	.word	0x00000000
	.align		4
        /*001c*/ 	.word	0xfffffffe
	.align		4
        /*0020*/ 	.word	0x00000000
	.align		4
        /*0024*/ 	.word	0xfffffffd
	.align		4
        /*0028*/ 	.word	0x00000000
	.align		4
        /*002c*/ 	.word	0xfffffffc


//--------------------- .nv.constant4             --------------------------
	.section	.nv.constant4,"a",@progbits
	.align	8
	.align		8
.nv.constant4:
        /*0000*/ 	.dword	vprintf
	.align		8
        /*0008*/ 	.dword	__assertfail
	.align		8
        /*0010*/ 	.dword	__unnamed_1
	.align		8
        /*0018*/ 	.dword	__unnamed_2
	.align		8
        /*0020*/ 	.dword	$str
	.align		8
        /*0028*/ 	.dword	$str$1
	.align		8
        /*0030*/ 	.dword	$str$2
	.align		8
        /*0038*/ 	.dword	$str$3
	.align		8
        /*0040*/ 	.dword	$str$4


//--------------------- .text._ZN7poggers10allocators16init_heap_kernelINS0_6headerEEEvPvm --------------------------
	.section	.text._ZN7poggers10allocators16init_heap_kernelINS0_6headerEEEvPvm,"ax",@progbits
	.align	128
        .global         _ZN7poggers10allocators16init_heap_kernelINS0_6headerEEEvPvm
        .type           _ZN7poggers10allocators16init_heap_kernelINS0_6headerEEEvPvm,@function
        .size           _ZN7poggers10allocators16init_heap_kernelINS0_6headerEEEvPvm,(.L_x_16 - _ZN7poggers10allocators16init_heap_kernelINS0_6headerEEEvPvm)
        .other          _ZN7poggers10allocators16init_heap_kernelINS0_6headerEEEvPvm,@"STO_CUDA_ENTRY STV_DEFAULT"
_ZN7poggers10allocators16init_heap_kernelINS0_6headerEEEvPvm:
.text._ZN7poggers10allocators16init_heap_kernelINS0_6headerEEEvPvm:
[----:B------:R-:W0:Y:S08]  /*0000*/  LDC R1, c[0x0][0x37c] ;  /* 0x0000df00ff017b82 */ /* 0x000e300000000800 */
[----:B------:R-:W1:Y:S01]  /*0010*/  S2UR UR38, SR_CTAID.X ;  /* 0x00000000002679c3 */ /* 0x000e620000002500 */
[----:B------:R-:W2:Y:S01]  /*0020*/  S2R R0, SR_TID.X ;  /* 0x0000000000007919 */ /* 0x000ea20000002100 */
[----:B------:R-:W3:Y:S01]  /*0030*/  LDCU UR6, c[0x0][0x2fc] ;  /* 0x00005f80ff0677ac */ /* 0x000ee20008000800 */
[----:B0-----:R-:W-:Y:S01]  /*0040*/  VIADD R1, R1, 0xffffffa0 ;  /* 0xffffffa001017836 */ /* 0x001fe20000000000 */
[----:B------:R-:W1:Y:S01]  /*0050*/  LDCU UR4, c[0x0][0x360] ;  /* 0x00006c00ff0477ac */ /* 0x000e620008000800 */
[----:B------:R-:W0:Y:S01]  /*0060*/  LDCU UR5, c[0x0][0x2f8] ;  /* 0x00005f00ff0577ac */ /* 0x000e220008000800 */
[----:B-1----:R-:W-:-:S04]  /*0070*/  UIMAD UR38, UR38, UR4, URZ ;  /* 0x00000004262672a4 */ /* 0x002fc8000f8e02ff */
[----:B------:R-:W-:Y:S01]  /*0080*/  UIADD3 UR4, UPT, UPT, -UR38, URZ, URZ ;  /* 0x000000ff26047290 */ /* 0x000fe2000fffe1ff */
[----:B0-----:R-:W-:-:S05]  /*0090*/  IADD3 R28, P1, PT, R1, UR5, RZ ;  /* 0x00000005011c7c10 */ /* 0x001fca000ff3e0ff */
[----:B--2---:R-:W-:Y:S01]  /*00a0*/  ISETP.NE.AND P0, PT, R0, UR4, PT ;  /* 0x0000000400007c0c */ /* 0x004fe2000bf05270 */
[----:B---3--:R-:W-:-:S12]  /*00b0*/  IMAD.X R2, RZ, RZ, UR6, P1 ;  /* 0x00000006ff027e24 */ /* 0x008fd800088e06ff */
[----:B------:R-:W-:Y:S05]  /*00c0*/  @P0 EXIT ;  /* 0x000000000000094d */ /* 0x000fea0003800000 */
[----:B------:R-:W0:Y:S01]  /*00d0*/  LDC.64 R10, c[0x0][0x380] ;  /* 0x0000e000ff0a7b82 */ /* 0x000e220000000a00 */
[----:B------:R-:W0:Y:S01]  /*00e0*/  LDCU.64 UR36, c[0x0][0x358] ;  /* 0x00006b00ff2477ac */ /* 0x000e220008000a00 */
[----:B------:R-:W1:Y:S01]  /*00f0*/  LDCU.64 UR4, c[0x0][0x380] ;  /* 0x00007000ff0477ac */ /* 0x000e620008000a00 */
[----:B0-----:R-:W2:Y:S01]  /*0100*/  LDG.E.U16 R0, desc[UR36][R10.64+0x6] ;  /* 0x000006240a007981 */ /* 0x001ea2000c1e1500 */
[----:B-1----:R-:W-:-:S04]  /*0110*/  UIADD3 UR4, UP0, UPT, UR4, 0x6, URZ ;  /* 0x0000000604047890 */ /* 0x002fc8000ff1e0ff */
[----:B------:R-:W-:Y:S02]  /*0120*/  UIADD3.X UR5, UPT, UPT, URZ, UR5, URZ, UP0, !UPT ;  /* 0x00000005ff057290 */ /* 0x000fe400087fe4ff */
[----:B------:R-:W-:-:S04]  /*0130*/  IMAD.U32 R32, RZ, RZ, UR4 ;  /* 0x00000004ff207e24 */ /* 0x000fc8000f8e00ff */
[----:B------:R-:W-:Y:S01]  /*0140*/  IMAD.U32 R33, RZ, RZ, UR5 ;  /* 0x00000005ff217e24 */ /* 0x000fe2000f8e00ff */
[----:B--2---:R-:W-:-:S05]  /*0150*/  LOP3.LUT R3, R0, 0x1fff, RZ, 0xc0, !PT ;  /* 0x00001fff00037812 */ /* 0x004fca00078ec0ff */
[----:B------:R0:W-:Y:S01]  /*0160*/  STG.E.U16 desc[UR36][R10.64+0x6], R3 ;  /* 0x000006030a007986 */ /* 0x0001e2000c101524 */
[----:B------:R-:W-:Y:S01]  /*0170*/  @!PT LDS RZ, [RZ] ;  /* 0x00000000fffff984 */ /* 0x000fe20000000800 */
[----:B------:R-:W-:Y:S01]  /*0180*/  @!PT LDS RZ, [RZ] ;  /* 0x00000000fffff984 */ /* 0x000fe20000000800 */
[----:B------:R-:W-:Y:S01]  /*0190*/  @!PT LDS RZ, [RZ] ;  /* 0x00000000fffff984 */ /* 0x000fe20000000800 */
[----:B------:R-:W-:Y:S01]  /*01a0*/  @!PT LDS RZ, [RZ] ;  /* 0x00000000fffff984 */ /* 0x000fe20000000800 */
[----:B------:R-:W-:-:S00]  /*01b0*/  MEMBAR.ALL.CTA ;  /* 0x0000000000007992 */ /* 0x000fc00000008000 */
[----:B------:R-:W-:Y:S06]  /*01c0*/  MEMBAR.SC.GPU ;  /* 0x0000000000007992 */ /* 0x000fec0000002000 */
[----:B------:R-:W-:-:S00]  /*01d0*/  ERRBAR ;  /* 0x00000000000079ab */ /* 0x000fc00000000000 */
[----:B------:R-:W-:Y:S06]  /*01e0*/  CGAERRBAR ;  /* 0x00000000000075ab */ /* 0x000fec0000000000 */
[----:B------:R-:W-:Y:S01]  /*01f0*/  CCTL.IVALL ;  /* 0x00000000ff00798f */ /* 0x000fe20002000000 */
[----:B------:R-:W-:Y:S01]  /*0200*/  BSSY B0, `(.L_x_0) ;  /* 0x0000007000007945 */ /* 0x000fe20003800000 */
[----:B------:R-:W-:Y:S02]  /*0210*/  IMAD.MOV.U32 R4, RZ, RZ, 0x0 ;  /* 0x00000000ff047424 */ /* 0x000fe400078e00ff */
[----:B------:R-:W-:-:S07]  /*0220*/  IMAD.MOV.U32 R5, RZ, RZ, -0x80000000 ;  /* 0x80000000ff057424 */ /* 0x000fce00078e00ff */
.L_x_1:
[----:B------:R-:W-:Y:S05]  /*0230*/  YIELD ;  /* 0x0000000000007946 */ /* 0x000fea0003800000 */
[----:B------:R-:W2:Y:S02]  /*0240*/  ATOMG.E.OR.64.STRONG.GPU PT, R6, desc[UR36][R10.64], R4 ;  /* 0x800000040a0679a8 */ /* 0x000ea4000b1ef524 */
[----:B--2---:R-:W-:-:S13]  /*0250*/  ISETP.GE.AND P0, PT, R7, RZ, PT ;  /* 0x000000ff0700720c */ /* 0x004fda0003f06270 */
[----:B------:R-:W-:Y:S05]  /*0260*/  @!P0 BRA `(.L_x_1) ;  /* 0xfffffffc00f08947 */ /* 0x000fea000383ffff */
[----:B------:R-:W-:Y:S05]  /*0270*/  BSYNC B0 ;  /* 0x0000000000007941 */ /* 0x000fea0003800000 */
.L_x_0:
[----:B------:R-:W2:Y:S01]  /*0280*/  LDG.E R12, desc[UR36][R10.64+0x4] ;  /* 0x000004240a0c7981 */ /* 0x000ea2000c1e1900 */
[----:B------:R-:W-:Y:S01]  /*0290*/  IMAD.MOV.U32 R14, RZ, RZ, 0x30 ;  /* 0x00000030ff0e7424 */ /* 0x000fe200078e00ff */
[----:B------:R-:W-:Y:S01]  /*02a0*/  MOV R0, 0x0 ;  /* 0x0000000000007802 */ /* 0x000fe20000000f00 */
[----:B------:R-:W-:Y:S01]  /*02b0*/  IMAD.MOV.U32 R15, RZ, RZ, 0x0 ;  /* 0x00000000ff0f7424 */ /* 0x000fe200078e00ff */
[----:B------:R-:W1:Y:S01]  /*02c0*/  LDCU.64 UR4, c[0x4][0x30] ;  /* 0x01000600ff0477ac */ /* 0x000e620008000a00 */
[----:B------:R-:W-:Y:S01]  /*02d0*/  IADD3 R16, P0, PT, R28, 0x40, RZ ;  /* 0x000000401c107810 */ /* 0x000fe20007f1e0ff */
[----:B------:R3:W4:Y:S02]  /*02e0*/  LDC.64 R8, c[0x4][R0] ;  /* 0x0100000000087b82 */ /* 0x0007240000000a00 */
[----:B------:R3:W-:Y:S01]  /*02f0*/  STG.E.64 desc[UR36][R10.64+0x28], R14 ;  /* 0x0000280e0a007986 */ /* 0x0007e2000c101b24 */
[----:B------:R-:W-:Y:S01]  /*0300*/  MOV R6, R16 ;  /* 0x0000001000067202 */ /* 0x000fe20000000f00 */
[----:B------:R-:W-:-:S02]  /*0310*/  IMAD.X R17, RZ, RZ, R2, P0 ;  /* 0x000000ffff117224 */ /* 0x000fc400000e0602 */
[----:B------:R3:W-:Y:S02]  /*0320*/  STL.64 [R1+0x40], R14 ;  /* 0x0000400e01007387 */ /* 0x0007e40000100a00 */
[----:B------:R-:W-:Y:S02]  /*0330*/  IMAD.MOV.U32 R7, RZ, RZ, R17 ;  /* 0x000000ffff077224 */ /* 0x000fe400078e0011 */
[----:B-1----:R-:W-:Y:S02]  /*0340*/  IMAD.U32 R4, RZ, RZ, UR4 ;  /* 0x00000004ff047e24 */ /* 0x002fe4000f8e00ff */
[----:B------:R-:W-:Y:S01]  /*0350*/  IMAD.U32 R5, RZ, RZ, UR5 ;  /* 0x00000005ff057e24 */ /* 0x000fe2000f8e00ff */
[----:B--2---:R-:W-:Y:S01]  /*0360*/  LOP3.LUT R13, R12, 0xe0000000, RZ, 0xc0, !PT ;  /* 0xe00000000c0d7812 */ /* 0x004fe200078ec0ff */
[----:B------:R-:W-:-:S05]  /*0370*/  IMAD.MOV.U32 R12, RZ, RZ, 0x30 ;  /* 0x00000030ff0c7424 */ /* 0x000fca00078e00ff */
[----:B----4-:R3:W-:Y:S02]  /*0380*/  STG.E.64 desc[UR36][R10.64], R12 ;  /* 0x0000000c0a007986 */ /* 0x0107e4000c101b24 */
[----:B------:R-:W-:-:S07]  /*0390*/  LEPC R20, `(.L_x_2) ;  /* 0x000000001014794e */ /* 0x000fce0000000000 */
[----:B0--3--:R-:W-:Y:S05]  /*03a0*/  CALL.ABS.NOINC R8 ;  /* 0x0000000008007343 */ /* 0x009fea0003c00000 */
.L_x_2:
[----:B------:R-:W0:Y:S08]  /*03b0*/  LDC.64 R6, c[0x0][0x380] ;  /* 0x0000e000ff067b82 */ /* 0x000e300000000a00 */
[----:B------:R-:W1:Y:S01]  /*03c0*/  LDC.64 R4, c[0x0][0x380] ;  /* 0x0000e000ff047b82 */ /* 0x000e620000000a00 */
[----:B0-----:R-:W2:Y:S01]  /*03d0*/  LDG.E.U16 R0, desc[UR36][R6.64+0x36] ;  /* 0x0000362406007981 */ /* 0x001ea2000c1e1500 */
[----:B-1----:R-:W-:-:S02]  /*03e0*/  IADD3 R31, P0, PT, R4, 0x30, RZ ;  /* 0x00000030041f7810 */ /* 0x002fc40007f1e0ff */
        /* <DEDUP_REMOVED lines=12> */
[----:B0-----:R-:W-:Y:S02]  /*04b0*/  IMAD.MOV.U32 R6, RZ, RZ, 0x0 ;  /* 0x00000000ff067424 */ /* 0x001fe400078e00ff */
[----:B------:R-:W-:-:S07]  /*04c0*/  IMAD.MOV.U32 R7, RZ, RZ, -0x80000000 ;  /* 0x80000000ff077424 */ /* 0x000fce00078e00ff */
.L_x_4:
[----:B------:R-:W-:Y:S05]  /*04d0*/  YIELD ;  /* 0x0000000000007946 */ /* 0x000fea0003800000 */
[----:B------:R-:W2:Y:S02]  /*04e0*/  ATOMG.E.OR.64.STRONG.GPU PT, R8, desc[UR36][R32.64+0x2a], R6 ;  /* 0x80002a06200879a8 */ /* 0x000ea4000b1ef524 */
[----:B--2---:R-:W-:-:S13]  /*04f0*/  ISETP.GE.AND P1, PT, R9, RZ, PT ;  /* 0x000000ff0900720c */ /* 0x004fda0003f26270 */
[----:B------:R-:W-:Y:S05]  /*0500*/  @!P1 BRA `(.L_x_4) ;  /* 0xfffffffc00f09947 */ /* 0x000fea000383ffff */
[----:B------:R-:W-:Y:S05]  /*0510*/  BSYNC B0 ;  /* 0x0000000000007941 */ /* 0x000fea0003800000 */
.L_x_3:
[----:B------:R-:W0:Y:S02]  /*0520*/  LDC.64 R6, c[0x0][0x388] ;  /* 0x0000e200ff067b82 */ /* 0x000e240000000a00 */
[----:B0-----:R-:W-:Y:S02]  /*0530*/  IADD3 R30, P2, PT, R31, R6, RZ ;  /* 0x000000061f1e7210 */ /* 0x001fe40007f5e0ff */
[----:B------:R-:W-:Y:S02]  /*0540*/  IADD3 R4, P1, PT, R6, -0x60, RZ ;  /* 0xffffffa006047810 */ /* 0x000fe40007f3e0ff */
[C---:B------:R-:W-:Y:S02]  /*0550*/  IADD3.X R31, PT, PT, R7.reuse, RZ, R5, P2, P0 ;  /* 0x000000ff071f7210 */ /* 0x040fe400017e0405 */
[----:B------:R-:W-:-:S05]  /*0560*/  IADD3.X R5, PT, PT, R7, -0x1, RZ, P1, !PT ;  /* 0xffffffff07057810 */ /* 0x000fca0000ffe4ff */
[----:B------:R0:W-:Y:S04]  /*0570*/  STG.E.64 desc[UR36][R30.64+-0x68], R4 ;  /* 0xffff98041e007986 */ /* 0x0001e8000c101b24 */
[----:B------:R-:W2:Y:S01]  /*0580*/  LDG.E R0, desc[UR36][R32.64+0x2e] ;  /* 0x00002e2420007981 */ /* 0x000ea2000c1e1900 */
[----:B------:R-:W1:Y:S01]  /*0590*/  LDCU UR4, c[0x0][0x2f8] ;  /* 0x00005f00ff0477ac */ /* 0x000e620008000800 */
[----:B------:R-:W-:Y:S01]  /*05a0*/  LOP3.LUT R11, R5, 0x1fffffff, RZ, 0xc0, !PT ;  /* 0x1fffffff050b7812 */ /* 0x000fe200078ec0ff */
[--C-:B------:R-:W-:Y:S01]  /*05b0*/  IMAD.MOV.U32 R10, RZ, RZ, R4.reuse ;  /* 0x000000ffff0a7224 */ /* 0x100fe200078e0004 */
[----:B------:R-:W-:Y:S01]  /*05c0*/  MOV R3, 0x0 ;  /* 0x0000000000037802 */ /* 0x000fe20000000f00 */
[----:B------:R-:W-:Y:S02]  /*05d0*/  IMAD.MOV.U32 R8, RZ, RZ, R4 ;  /* 0x000000ffff087224 */ /* 0x000fe400078e0004 */
[----:B------:R-:W-:Y:S01]  /*05e0*/  IMAD.MOV.U32 R6, RZ, RZ, R16 ;  /* 0x000000ffff067224 */ /* 0x000fe200078e0010 */
[----:B------:R3:W4:Y:S01]  /*05f0*/  LDC.64 R12, c[0x4][R3] ;  /* 0x01000000030c7b82 */ /* 0x0007220000000a00 */
[----:B------:R-:W-:Y:S01]  /*0600*/  IMAD.MOV.U32 R7, RZ, RZ, R17 ;  /* 0x000000ffff077224 */ /* 0x000fe200078e0011 */
[----:B--2---:R-:W-:Y:S01]  /*0610*/  LOP3.LUT R9, R0, 0xe0000000, RZ, 0xc0, !PT ;  /* 0xe000000000097812 */ /* 0x004fe200078ec0ff */
[----:B-1----:R-:W-:Y:S01]  /*0620*/  VIADD R0, R16, -UR4 ;  /* 0x8000000410007c36 */ /* 0x002fe20008000000 */
[----:B------:R-:W0:Y:S02]  /*0630*/  LDCU.64 UR4, c[0x4][0x30] ;  /* 0x01000600ff0477ac */ /* 0x000e240008000a00 */
[----:B------:R-:W-:-:S02]  /*0640*/  LOP3.LUT R9, R9, 0x1fffffff, R5, 0xf8, !PT ;  /* 0x1fffffff09097812 */ /* 0x000fc400078ef805 */
[----:B------:R3:W-:Y:S04]  /*0650*/  STL.64 [R0], R10 ;  /* 0x0000000a00007387 */ /* 0x0007e80000100a00 */
[----:B------:R3:W-:Y:S01]  /*0660*/  STG.E.64 desc[UR36][R32.64+0x2a], R8 ;  /* 0x00002a0820007986 */ /* 0x0007e2000c101b24 */
[----:B0-----:R-:W-:Y:S02]  /*0670*/  IMAD.U32 R4, RZ, RZ, UR4 ;  /* 0x00000004ff047e24 */ /* 0x001fe4000f8e00ff */
[----:B----4-:R-:W-:-:S07]  /*0680*/  IMAD.U32 R5, RZ, RZ, UR5 ;  /* 0x00000005ff057e24 */ /* 0x010fce000f8e00ff */
[----:B------:R-:W-:-:S07]  /*0690*/  LEPC R20, `(.L_x_5) ;  /* 0x000000001014794e */ /* 0x000fce0000000000 */
[----:B---3--:R-:W-:Y:S05]  /*06a0*/  CALL.ABS.NOINC R12 ;  /* 0x000000000c007343 */ /* 0x008fea0003c00000 */
.L_x_5:
[----:B------:R-:W2:Y:S02]  /*06b0*/  LDG.E.U16 R0, desc[UR36][R30.64+-0x5a] ;  /* 0xffffa6241e007981 */ /* 0x000ea4000c1e1500 */
        /* <DEDUP_REMOVED lines=11> */
[----:B------:R-:W-:Y:S01]  /*0770*/  HFMA2 R4, -RZ, RZ, 0, 0 ;  /* 0x00000000ff047431 */ /* 0x000fe200000001ff */
[----:B------:R-:W-:Y:S01]  /*0780*/  BSSY B0, `(.L_x_6) ;  /* 0x0000006000007945 */ /* 0x000fe20003800000 */
[----:B------:R-:W-:-:S07]  /*0790*/  IMAD.MOV.U32 R5, RZ, RZ, -0x80000000 ;  /* 0x80000000ff057424 */ /* 0x000fce00078e00ff */
.L_x_7:
[----:B------:R-:W-:Y:S05]  /*07a0*/  YIELD ;  /* 0x0000000000007946 */ /* 0x000fea0003800000 */
[----:B------:R-:W2:Y:S02]  /*07b0*/  ATOMG.E.OR.64.STRONG.GPU PT, R6, desc[UR36][R30.64+-0x60], R4 ;  /* 0xffffa0041e0679a8 */ /* 0x000ea4000b1ef524 */
[----:B--2---:R-:W-:-:S13]  /*07c0*/  ISETP.GE.AND P0, PT, R7, RZ, PT ;  /* 0x000000ff0700720c */ /* 0x004fda0003f06270 */
[----:B------:R-:W-:Y:S05]  /*07d0*/  @!P0 BRA `(.L_x_7) ;  /* 0xfffffffc00f08947 */ /* 0x000fea000383ffff */
[----:B------:R-:W-:Y:S05]  /*07e0*/  BSYNC B0 ;  /* 0x0000000000007941 */ /* 0x000fea0003800000 */
.L_x_6:
[----:B------:R-:W2:Y:S01]  /*07f0*/  LDG.E R8, desc[UR36][R30.64+-0x5c] ;  /* 0xffffa4241e087981 */ /* 0x000ea2000c1e1900 */
[----:B------:R-:W0:Y:S01]  /*0800*/  LDCU UR4, c[0x0][0x2f8] ;  /* 0x00005f00ff0477ac */ /* 0x000e220008000800 */
[----:B------:R-:W-:Y:S01]  /*0810*/  IMAD.MOV.U32 R10, RZ, RZ, 0x30 ;  /* 0x00000030ff0a7424 */ /* 0x000fe200078e00ff */
[----:B------:R-:W-:Y:S01]  /*0820*/  MOV R0, 0x0 ;  /* 0x0000000000007802 */ /* 0x000fe20000000f00 */
[----:B------:R-:W-:Y:S02]  /*0830*/  IMAD.MOV.U32 R11, RZ, RZ, 0x0 ;  /* 0x00000000ff0b7424 */ /* 0x000fe400078e00ff */
[----:B------:R-:W-:Y:S01]  /*0840*/  IMAD.MOV.U32 R6, RZ, RZ, R16 ;  /* 0x000000ffff067224 */ /* 0x000fe200078e0010 */
[----:B------:R1:W3:Y:S01]  /*0850*/  LDC.64 R12, c[0x4][R0] ;  /* 0x01000000000c7b82 */ /* 0x0002e20000000a00 */
[----:B------:R-:W-:Y:S01]  /*0860*/  IMAD.MOV.U32 R7, RZ, RZ, R17 ;  /* 0x000000ffff077224 */ /* 0x000fe200078e0011 */
[----:B------:R1:W-:Y:S01]  /*0870*/  STG.E.64 desc[UR36][R30.64+-0x38], R10 ;  /* 0xffffc80a1e007986 */ /* 0x0003e2000c101b24 */
[----:B0-----:R-:W-:Y:S01]  /*0880*/  VIADD R3, R16, -UR4 ;  /* 0x8000000410037c36 */ /* 0x001fe20008000000 */
[----:B------:R-:W0:Y:S04]  /*0890*/  LDCU.64 UR4, c[0x4][0x30] ;  /* 0x01000600ff0477ac */ /* 0x000e280008000a00 */
[----:B------:R1:W-:Y:S01]  /*08a0*/  STL.64 [R3], R10 ;  /* 0x0000000a03007387 */ /* 0x0003e20000100a00 */
[----:B0-----:R-:W-:-:S02]  /*08b0*/  IMAD.U32 R4, RZ, RZ, UR4 ;  /* 0x00000004ff047e24 */ /* 0x001fc4000f8e00ff */
[----:B------:R-:W-:Y:S01]  /*08c0*/  IMAD.U32 R5, RZ, RZ, UR5 ;  /* 0x00000005ff057e24 */ /* 0x000fe2000f8e00ff */
[----:B--2---:R-:W-:Y:S01]  /*08d0*/  LOP3.LUT R9, R8, 0xe0000000, RZ, 0xc0, !PT ;  /* 0xe000000008097812 */ /* 0x004fe200078ec0ff */
[----:B------:R-:W-:-:S05]  /*08e0*/  IMAD.MOV.U32 R8, RZ, RZ, 0x30 ;  /* 0x00000030ff087424 */ /* 0x000fca00078e00ff */
[----:B---3--:R1:W-:Y:S02]  /*08f0*/  STG.E.64 desc[UR36][R30.64+-0x60], R8 ;  /* 0xffffa0081e007986 */ /* 0x0083e4000c101b24 */
[----:B------:R-:W-:-:S07]  /*0900*/  LEPC R20, `(.L_x_8) ;  /* 0x000000001014794e */ /* 0x000fce0000000000 */
[----:B-1----:R-:W-:Y:S05]  /*0910*/  CALL.ABS.NOINC R12 ;  /* 0x000000000c007343 */ /* 0x002fea0003c00000 */
.L_x_8:
[----:B------:R-:W0:Y:S08]  /*0920*/  LDC.64 R8, c[0x0][0x380] ;  /* 0x0000e000ff087b82 */ /* 0x000e300000000a00 */
[----:B------:R-:W1:Y:S08]  /*0930*/  LDC.64 R16, c[0x0][0x380] ;  /* 0x0000e000ff107b82 */ /* 0x000e700000000a00 */
[----:B------:R-:W2:Y:S01]  /*0940*/  LDC.64 R18, c[0x0][0x388] ;  /* 0x0000e200ff127b82 */ /* 0x000ea20000000a00 */
[----:B0-----:R-:W3:Y:S02]  /*0950*/  LDG.E.64 R4, desc[UR36][R8.64] ;  /* 0x0000002408047981 */ /* 0x001ee4000c1e1b00 */
[----:B---3--:R-:W-:Y:S01]  /*0960*/  LOP3.LUT R7, R5, 0x20000000, RZ, 0x3c, !PT ;  /* 0x2000000005077812 */ /* 0x008fe200078e3cff */
[----:B------:R-:W-:-:S05]  /*0970*/  IMAD.MOV.U32 R6, RZ, RZ, R4 ;  /* 0x000000ffff067224 */ /* 0x000fca00078e0004 */
[----:B------:R0:W-:Y:S04]  /*0980*/  STG.E.64 desc[UR36][R8.64], R6 ;  /* 0x0000000608007986 */ /* 0x0001e8000c101b24 */
[----:B------:R-:W3:Y:S01]  /*0990*/  LDG.E.64 R4, desc[UR36][R30.64+-0x60] ;  /* 0xffffa0241e047981 */ /* 0x000ee2000c1e1b00 */
[C---:B-1----:R-:W-:Y:S02]  /*09a0*/  ISETP.NE.U32.AND P0, PT, R16.reuse, RZ, PT ;  /* 0x000000ff1000720c */ /* 0x042fe40003f05070 */
[----:B--2---:R-:W-:Y:S02]  /*09b0*/  IADD3 R18, P1, PT, R16, R18, RZ ;  /* 0x0000001210127210 */ /* 0x004fe40007f3e0ff */
[----:B------:R-:W-:Y:S02]  /*09c0*/  ISETP.NE.AND.EX P0, PT, R17, RZ, PT, P0 ;  /* 0x000000ff1100720c */ /* 0x000fe40003f05300 */
[----:B------:R-:W-:-:S02]  /*09d0*/  P2R R16, PR, RZ, 0x2 ;  /* 0x00000002ff107803 */ /* 0x000fc40000000000 */
[----:B---3--:R-:W-:-:S05]  /*09e0*/  LOP3.LUT R5, R5, 0x20000000, RZ, 0x3c, !PT ;  /* 0x2000000005057812 */ /* 0x008fca00078e3cff */
[----:B------:R0:W-:Y:S04]  /*09f0*/  STG.E.64 desc[UR36][R30.64+-0x60], R4 ;  /* 0xffffa0041e007986 */ /* 0x0001e8000c101b24 */
[----:B------:R-:W-:Y:S05]  /*0a00*/  @P0 BRA `(.L_x_9) ;  /* 0x0000000000400947 */ /* 0x000fea0003800000 */
[----:B------:R-:W-:Y:S01]  /*0a10*/  MOV R14, 0x8 ;  /* 0x00000008000e7802 */ /* 0x000fe20000000f00 */
[----:B------:R-:W1:Y:S01]  /*0a20*/  LDCU.64 UR4, c[0x4][0x20] ;  /* 0x01000400ff0477ac */ /* 0x000e620008000a00 */
[----:B0-----:R-:W-:Y:S02]  /*0a30*/  IMAD.MOV.U32 R8, RZ, RZ, 0xea ;  /* 0x000000eaff087424 */ /* 0x001fe400078e00ff */
[----:B------:R-:W-:Y:S01]  /*0a40*/  IMAD.MOV.U32 R12, RZ, RZ, 0x1 ;  /* 0x00000001ff0c7424 */ /* 0x000fe200078e00ff */
[----:B------:R-:W0:Y:S01]  /*0a50*/  LDCU.64 UR6, c[0x4][0x28] ;  /* 0x01000500ff0677ac */ /* 0x000e220008000a00 */
[----:B------:R-:W2:Y:S01]  /*0a60*/  LDC.64 R14, c[0x4][R14] ;  /* 0x010000000e0e7b82 */ /* 0x000ea20000000a00 */
[----:B------:R-:W-:Y:S01]  /*0a70*/  IMAD.MOV.U32 R13, RZ, RZ, RZ ;  /* 0x000000ffff0d7224 */ /* 0x000fe200078e00ff */
[----:B------:R-:W3:Y:S01]  /*0a80*/  LDCU.64 UR8, c[0x4][0x10] ;  /* 0x01000200ff0877ac */ /* 0x000ee20008000a00 */
[----:B-1----:R-:W-:Y:S01]  /*0a90*/  MOV R4, UR4 ;  /* 0x0000000400047c02 */ /* 0x002fe20008000f00 */
[----:B------:R-:W-:-:S02]  /*0aa0*/  IMAD.U32 R5, RZ, RZ, UR5 ;  /* 0x00000005ff057e24 */ /* 0x000fc4000f8e00ff */
[----:B0-----:R-:W-:Y:S02]  /*0ab0*/  IMAD.U32 R6, RZ, RZ, UR6 ;  /* 0x00000006ff067e24 */ /* 0x001fe4000f8e00ff */
[----:B------:R-:W-:Y:S02]  /*0ac0*/  IMAD.U32 R7, RZ, RZ, UR7 ;  /* 0x00000007ff077e24 */ /* 0x000fe4000f8e00ff */
[----:B---3--:R-:W-:Y:S02]  /*0ad0*/  IMAD.U32 R10, RZ, RZ, UR8 ;  /* 0x00000008ff0a7e24 */ /* 0x008fe4000f8e00ff */
[----:B------:R-:W-:-:S07]  /*0ae0*/  IMAD.U32 R11, RZ, RZ, UR9 ;  /* 0x00000009ff0b7e24 */ /* 0x000fce000f8e00ff */
[----:B------:R-:W-:-:S07]  /*0af0*/  LEPC R20, `(.L_x_9) ;  /* 0x000000001014794e */ /* 0x000fce0000000000 */
[----:B--2---:R-:W-:Y:S05]  /*0b00*/  CALL.ABS.NOINC R14 ;  /* 0x000000000e007343 */ /* 0x004fea0003c00000 */
.L_x_9:
[----:B------:R-:W1:Y:S01]  /*0b10*/  LDCU.64 UR4, c[0x0][0x380] ;  /* 0x00007000ff0477ac */ /* 0x000e620008000a00 */
[----:B0-----:R-:W0:Y:S01]  /*0b20*/  LDC.64 R8, c[0x0][0x380] ;  /* 0x0000e000ff087b82 */ /* 0x001e220000000a00 */
[----:B------:R-:W-:Y:S02]  /*0b30*/  ISETP.NE.AND P6, PT, R16, RZ, PT ;  /* 0x000000ff1000720c */ /* 0x000fe40003fc5270 */
[----:B------:R-:W-:-:S04]  /*0b40*/  IADD3 R18, P0, PT, R18, -0x30, RZ ;  /* 0xffffffd012127810 */ /* 0x000fc80007f1e0ff */
[----:B------:R-:W-:Y:S01]  /*0b50*/  IADD3.X R19, PT, PT, R17, -0x1, R19, P0, P6 ;  /* 0xffffffff11137810 */ /* 0x000fe200007ec413 */
[----:B------:R-:W2:Y:S01]  /*0b60*/  LDC.64 R6, c[0x0][0x380] ;  /* 0x0000e000ff067b82 */ /* 0x000ea20000000a00 */
[----:B-1----:R-:W-:-:S04]  /*0b70*/  UIADD3 UR6, UP0, UPT, UR4, 0x30, URZ ;  /* 0x0000003004067890 */ /* 0x002fc8000ff1e0ff */
[----:B------:R-:W-:Y:S02]  /*0b80*/  UIADD3.X UR7, UPT, UPT, URZ, UR5, URZ, UP0, !UPT ;  /* 0x00000005ff077290 */ /* 0x000fe400087fe4ff */
[----:B------:R-:W-:Y:S01]  /*0b90*/  IMAD.U32 R4, RZ, RZ, UR6 ;  /* 0x00000006ff047e24 */ /* 0x000fe2000f8e00ff */
[----:B0-----:R0:W-:Y:S01]  /*0ba0*/  STG.E.64 desc[UR36][R8.64+0x40], R18 ;  /* 0x0000401208007986 */ /* 0x0011e2000c101b24 */
[----:B------:R-:W-:Y:S02]  /*0bb0*/  UISETP.NE.U32.AND UP0, UPT, UR4, URZ, UPT ;  /* 0x000000ff0400728c */ /* 0x000fe4000bf05070 */
[----:B------:R-:W-:Y:S02]  /*0bc0*/  IMAD.U32 R5, RZ, RZ, UR7 ;  /* 0x00000007ff057e24 */ /* 0x000fe4000f8e00ff */
[----:B------:R-:W-:-:S03]  /*0bd0*/  UISETP.NE.AND.EX UP0, UPT, UR5, URZ, UPT, UP0 ;  /* 0x000000ff0500728c */ /* 0x000fc6000bf05300 */
[----:B------:R0:W-:Y:S04]  /*0be0*/  STG.E.64 desc[UR36][R8.64+0x10], R4 ;  /* 0x0000100408007986 */ /* 0x0001e8000c101b24 */
[----:B--2---:R0:W-:Y:S02]  /*0bf0*/  STG.E.64 desc[UR36][R30.64+-0x50], R6 ;  /* 0xffffb0061e007986 */ /* 0x0041e4000c101b24 */
[----:B------:R-:W-:Y:S05]  /*0c00*/  BRA.U UP0, `(.L_x_10) ;  /* 0x0000000100407547 */ /* 0x000fea000b800000 */
        /* <DEDUP_REMOVED lines=16> */
.L_x_10:
[----:B------:R-:W1:Y:S01]  /*0d10*/  LDCU.128 UR4, c[0x0][0x380] ;  /* 0x00007000ff0477ac */ /* 0x000e620008000c00 */
[----:B0-----:R-:W0:Y:S08]  /*0d20*/  LDC.64 R4, c[0x0][0x380] ;  /* 0x0000e000ff047b82 */ /* 0x001e300000000a00 */
[----:B------:R-:W0:Y:S01]  /*0d30*/  LDC.64 R6, c[0x0][0x380] ;  /* 0x0000e000ff067b82 */ /* 0x000e220000000a00 */
[----:B-1----:R-:W-:-:S02]  /*0d40*/  UIADD3 UR6, UP0, UPT, UR4, UR6, URZ ;  /* 0x0000000604067290 */ /* 0x002fc4000ff1e0ff */
[----:B------:R-:W-:Y:S02]  /*0d50*/  UIADD3 UR4, UP2, UPT, UR4, 0x30, URZ ;  /* 0x0000003004047890 */ /* 0x000fe4000ff5e0ff */
[----:B------:R-:W-:Y:S02]  /*0d60*/  UIADD3 UR6, UP1, UPT, UR6, -0x30, URZ ;  /* 0xffffffd006067890 */ /* 0x000fe4000ff3e0ff */
[----:B------:R-:W-:Y:S02]  /*0d70*/  UIADD3.X UR8, UPT, UPT, URZ, UR5, URZ, UP2, !UPT ;  /* 0x00000005ff087290 */ /* 0x000fe400097fe4ff */
[----:B------:R-:W-:Y:S01]  /*0d80*/  UIADD3.X UR7, UPT, UPT, UR5, -0x1, UR7, UP1, UP0 ;  /* 0xffffffff05077890 */ /* 0x000fe20008fe0407 */
[----:B------:R-:W-:Y:S01]  /*0d90*/  IMAD.U32 R22, RZ, RZ, UR4 ;  /* 0x00000004ff167e24 */ /* 0x000fe2000f8e00ff */
[----:B------:R-:W-:Y:S02]  /*0da0*/  MOV R18, UR6 ;  /* 0x0000000600127c02 */ /* 0x000fe40008000f00 */
[----:B------:R-:W-:Y:S01]  /*0db0*/  IMAD.U32 R23, RZ, RZ, UR8 ;  /* 0x00000008ff177e24 */ /* 0x000fe2000f8e00ff */
[----:B------:R-:W-:Y:S01]  /*0dc0*/  MOV R29, 0x0 ;  /* 0x00000000001d7802 */ /* 0x000fe20000000f00 */
[----:B------:R-:W-:Y:S01]  /*0dd0*/  IMAD.U32 R19, RZ, RZ, UR7 ;  /* 0x00000007ff137e24 */ /* 0x000fe2000f8e00ff */
[----:B0-----:R0:W-:Y:S01]  /*0de0*/  STG.E.64 desc[UR36][R4.64+0x48], R6 ;  /* 0x0000480604007986 */ /* 0x0011e2000c101b24 */
[----:B------:R-:W1:Y:S03]  /*0df0*/  LDCU.64 UR4, c[0x4][0x38] ;  /* 0x01000700ff0477ac */ /* 0x000e660008000a00 */
[----:B------:R1:W-:Y:S04]  /*0e00*/  STG.E.64 desc[UR36][R4.64+0x18], R18 ;  /* 0x0000181204007986 */ /* 0x0003e8000c101b24 */
[----:B------:R2:W-:Y:S04]  /*0e10*/  STG.E.64 desc[UR36][R30.64+-0x48], R22 ;  /* 0xffffb8161e007986 */ /* 0x0005e8000c101b24 */
[----:B------:R-:W3:Y:S04]  /*0e20*/  LDG.E.64 R8, desc[UR36][R4.64] ;  /* 0x0000002404087981 */ /* 0x000ee8000c1e1b00 */
[----:B------:R1:W4:Y:S04]  /*0e30*/  LDG.E.64 R10, desc[UR36][R4.64+0x30] ;  /* 0x00003024040a7981 */ /* 0x000328000c1e1b00 */
[----:B------:R-:W5:Y:S01]  /*0e40*/  LDG.E.64 R14, desc[UR36][R30.64+-0x60] ;  /* 0xffffa0241e0e7981 */ /* 0x000f62000c1e1b00 */
[----:B------:R2:W2:Y:S01]  /*0e50*/  LDC.64 R12, c[0x4][R29] ;  /* 0x010000001d0c7b82 */ /* 0x0004a20000000a00 */
[----:B0-----:R-:W-:Y:S01]  /*0e60*/  IADD3 R6, P0, PT, R28, 0x40, RZ ;  /* 0x000000401c067810 */ /* 0x001fe20007f1e0ff */
[----:B-1----:R-:W-:-:S02]  /*0e70*/  IMAD.U32 R4, RZ, RZ, UR4 ;  /* 0x00000004ff047e24 */ /* 0x002fc4000f8e00ff */
[----:B------:R-:W-:Y:S02]  /*0e80*/  IMAD.U32 R5, RZ, RZ, UR5 ;  /* 0x00000005ff057e24 */ /* 0x000fe4000f8e00ff */
[----:B------:R-:W-:Y:S01]  /*0e90*/  IMAD.X R7, RZ, RZ, R2, P0 ;  /* 0x000000ffff077224 */ /* 0x000fe200000e0602 */
[----:B---3--:R-:W-:Y:S02]  /*0ea0*/  LOP3.LUT R9, R9, 0x1fffffff, RZ, 0xc0, !PT ;  /* 0x1fffffff09097812 */ /* 0x008fe400078ec0ff */
[----:B----4-:R-:W-:Y:S02]  /*0eb0*/  LOP3.LUT R11, R11, 0x1fffffff, RZ, 0xc0, !PT ;  /* 0x1fffffff0b0b7812 */ /* 0x010fe400078ec0ff */
[----:B-----5:R-:W-:-:S03]  /*0ec0*/  LOP3.LUT R15, R15, 0x1fffffff, RZ, 0xc0, !PT ;  /* 0x1fffffff0f0f7812 */ /* 0x020fc600078ec0ff */
[----:B------:R0:W-:Y:S04]  /*0ed0*/  STL.128 [R1+0x40], R8 ;  /* 0x0000400801007387 */ /* 0x0001e80000100c00 */
[----:B--2---:R0:W-:Y:S02]  /*0ee0*/  STL.64 [R1+0x50], R14 ;  /* 0x0000500e01007387 */ /* 0x0041e40000100a00 */
[----:B------:R-:W-:-:S07]  /*0ef0*/  LEPC R20, `(.L_x_11) ;  /* 0x000000001014794e */ /* 0x000fce0000000000 */
[----:B0-----:R-:W-:Y:S05]  /*0f00*/  CALL.ABS.NOINC R12 ;  /* 0x000000000c007343 */ /* 0x001fea0003c00000 */
.L_x_11:
[----:B------:R-:W0:Y:S01]  /*0f10*/  LDC.64 R20, c[0x0][0x380] ;  /* 0x0000e000ff147b82 */ /* 0x000e220000000a00 */
[----:B------:R-:W1:Y:S01]  /*0f20*/  LDCU.64 UR4, c[0x0][0x380] ;  /* 0x00007000ff0477ac */ /* 0x000e620008000a00 */
[----:B------:R-:W2:Y:S06]  /*0f30*/  S2R R24, SR_TID.X ;  /* 0x0000000000187919 */ /* 0x000eac0000002100 */
[----:B------:R-:W3:Y:S01]  /*0f40*/  LDC.64 R26, c[0x0][0x380] ;  /* 0x0000e000ff1a7b82 */ /* 0x000ee20000000a00 */
[----:B0-----:R-:W4:Y:S04]  /*0f50*/  LDG.E.64 R4, desc[UR36][R20.64] ;  /* 0x0000002414047981 */ /* 0x001f28000c1e1b00 */
[----:B------:R-:W5:Y:S04]  /*0f60*/  LDG.E.64 R6, desc[UR36][R20.64+0x10] ;  /* 0x0000102414067981 */ /* 0x000f68000c1e1b00 */
[----:B------:R-:W3:Y:S04]  /*0f70*/  LDG.E.64 R10, desc[UR36][R20.64+0x18] ;  /* 0x00001824140a7981 */ /* 0x000ee8000c1e1b00 */
[----:B------:R-:W5:Y:S04]  /*0f80*/  ATOMG.E.OR.64.STRONG.GPU PT, R14, desc[UR36][R20.64], RZ ;  /* 0x800000ff140e79a8 */ /* 0x000f68000b1ef524 */
[----:B------:R-:W3:Y:S04]  /*0f90*/  ATOMG.E.OR.64.STRONG.GPU PT, R16, desc[UR36][R20.64], RZ ;  /* 0x800000ff141079a8 */ /* 0x000ee8000b1ef524 */
[----:B------:R-:W3:Y:S04]  /*0fa0*/  ATOMG.E.OR.64.STRONG.GPU PT, R8, desc[UR36][R20.64], RZ ;  /* 0x800000ff140879a8 */ /* 0x000ee8000b1ef524 */
[----:B------:R-:W5:Y:S01]  /*0fb0*/  LDG.E.64 R12, desc[UR36][R20.64] ;  /* 0x00000024140c7981 */ /* 0x000f62000c1e1b00 */
[----:B--2---:R-:W-:-:S02]  /*0fc0*/  VIADD R24, R24, UR38 ;  /* 0x0000002618187c36 */ /* 0x004fc40008000000 */
[----:B------:R-:W-:Y:S01]  /*0fd0*/  IMAD.MOV.U32 R25, RZ, RZ, RZ ;  /* 0x000000ffff197224 */ /* 0x000fe200078e00ff */
[----:B----4-:R-:W-:Y:S02]  /*0fe0*/  LOP3.LUT R5, R5, 0x1fffffff, RZ, 0xc0, !PT ;  /* 0x1fffffff05057812 */ /* 0x010fe400078ec0ff */
[----:B-----5:R-:W-:Y:S02]  /*0ff0*/  LOP3.LUT R0, R13, 0x1fffffff, RZ, 0xc0, !PT ;  /* 0x1fffffff0d007812 */ /* 0x020fe400078ec0ff */
[----:B-1----:R-:W-:-:S04]  /*1000*/  IADD3 R12, P0, PT, R12, UR4, RZ ;  /* 0x000000040c0c7c10 */ /* 0x002fc8000ff1e0ff */
[----:B------:R-:W-:Y:S02]  /*1010*/  IADD3.X R13, PT, PT, R0, UR5, RZ, P0, !PT ;  /* 0x00000005000d7c10 */ /* 0x000fe400087fe4ff */
[----:B------:R-:W-:Y:S02]  /*1020*/  SHF.R.U32.HI R14, RZ, 0x1d, R15 ;  /* 0x0000001dff0e7819 */ /* 0x000fe4000001160f */
[----:B---3--:R-:W-:Y:S01]  /*1030*/  SHF.R.U32.HI R17, RZ, 0x1f, R17 ;  /* 0x0000001fff117819 */ /* 0x008fe20000011611 */
[----:B------:R-:W-:Y:S01]  /*1040*/  STL.64 [R1+0x20], R10 ;  /* 0x0000200a01007387 */ /* 0x000fe20000100a00 */
[----:B------:R-:W-:Y:S01]  /*1050*/  SHF.R.U32.HI R0, RZ, 0x1e, R9 ;  /* 0x0000001eff007819 */ /* 0x000fe20000011609 */
[----:B------:R-:W0:Y:S02]  /*1060*/  LDCU.64 UR4, c[0x4][0x40] ;  /* 0x01000800ff0477ac */ /* 0x000e240008000a00 */
[----:B------:R-:W2:Y:S01]  /*1070*/  LDG.E.64 R12, desc[UR36][R12.64+-0x8] ;  /* 0xfffff8240c0c7981 */ /* 0x000ea2000c1e1b00 */
[----:B------:R-:W-:-:S02]  /*1080*/  LOP3.LUT R16, R14, 0x1, RZ, 0xc0, !PT ;  /* 0x000000010e107812 */ /* 0x000fc400078ec0ff */
[----:B------:R-:W-:Y:S01]  /*1090*/  LOP3.LUT R0, R0, 0x1, RZ, 0xc0, !PT ;  /* 0x0000000100007812 */ /* 0x000fe200078ec0ff */
[----:B------:R-:W-:Y:S01]  /*10a0*/  STL.128 [R1], R24 ;  /* 0x0000001801007387 */ /* 0x000fe20000100c00 */
[----:B------:R1:W3:Y:S03]  /*10b0*/  LDC.64 R8, c[0x4][R29] ;  /* 0x010000001d087b82 */ /* 0x0002e60000000a00 */
[----:B------:R-:W-:Y:S04]  /*10c0*/  STL.64 [R1+0x28], R16 ;  /* 0x0000281001007387 */ /* 0x000fe80000100a00 */
[----:B------:R-:W-:Y:S04]  /*10d0*/  STL [R1+0x30], R0 ;  /* 0x0000300001007387 */ /* 0x000fe80000100800 */
[----:B------:R0:W-:Y:S02]  /*10e0*/  STL.128 [R1+0x10], R4 ;  /* 0x0000100401007387 */ /* 0x0001e40000100c00 */
[----:B0-----:R-:W-:Y:S01]  /*10f0*/  IMAD.U32 R4, RZ, RZ, UR4 ;  /* 0x00000004ff047e24 */ /* 0x001fe2000f8e00ff */
[----:B------:R-:W-:Y:S01]  /*1100*/  MOV R6, R28 ;  /* 0x0000001c00067202 */ /* 0x000fe20000000f00 */
[----:B------:R-:W-:-:S02]  /*1110*/  IMAD.U32 R5, RZ, RZ, UR5 ;  /* 0x00000005ff057e24 */ /* 0x000fc4000f8e00ff */
[----:B------:R-:W-:Y:S01]  /*1120*/  IMAD.MOV.U32 R7, RZ, RZ, R2 ;  /* 0x000000ffff077224 */ /* 0x000fe200078e0002 */
[----:B--23--:R1:W-:Y:S06]  /*1130*/  STL.64 [R1+0x38], R12 ;  /* 0x0000380c01007387 */ /* 0x00c3ec0000100a00 */
[----:B------:R-:W-:-:S07]  /*1140*/  LEPC R20, `(.L_x_12) ;  /* 0x000000001014794e */ /* 0x000fce0000000000 */
[----:B-1----:R-:W-:Y:S05]  /*1150*/  CALL.ABS.NOINC R8 ;  /* 0x0000000008007343 */ /* 0x002fea0003c00000 */
.L_x_12:
[----:B------:R-:W0:Y:S01]  /*1160*/  LDC.64 R6, c[0x0][0x380] ;  /* 0x0000e000ff067b82 */ /* 0x000e220000000a00 */
[----:B------:R-:W1:Y:S01]  /*1170*/  LDCU.64 UR4, c[0x0][0x380] ;  /* 0x00007000ff0477ac */ /* 0x000e620008000a00 */
[----:B------:R-:W-:Y:S02]  /*1180*/  IMAD.MOV.U32 R20, RZ, RZ, R24 ;  /* 0x000000ffff147224 */ /* 0x000fe400078e0018 */
[----:B------:R-:W-:-:S05]  /*1190*/  IMAD.MOV.U32 R21, RZ, RZ, R25 ;  /* 0x000000ffff157224 */ /* 0x000fca00078e0019 */
[----:B------:R2:W-:Y:S04]  /*11a0*/  STL.128 [R1], R20 ;  /* 0x0000001401007387 */ /* 0x0005e80000100c00 */
[----:B0-----:R-:W3:Y:S04]  /*11b0*/  LDG.E.64 R8, desc[UR36][R6.64+0x30] ;  /* 0x0000302406087981 */ /* 0x001ee8000c1e1b00 */
[----:B------:R-:W4:Y:S04]  /*11c0*/  LDG.E.64 R14, desc[UR36][R6.64+0x48] ;  /* 0x00004824060e7981 */ /* 0x000f28000c1e1b00 */
[----:B------:R-:W5:Y:S04]  /*11d0*/  LDG.E.64 R10, desc[UR36][R6.64+0x40] ;  /* 0x00004024060a7981 */ /* 0x000f68000c1e1b00 */
[----:B------:R-:W2:Y:S02]  /*11e0*/  ATOMG.E.OR.64.STRONG.GPU PT, R4, desc[UR36][R32.64+0x2a], RZ ;  /* 0x80002aff200479a8 */ /* 0x000ea4000b1ef524 */
[----:B--2---:R-:W-:-:S02]  /*11f0*/  SHF.R.U32.HI R0, RZ, 0x1d, R5 ;  /* 0x0000001dff007819 */ /* 0x004fc40000011605 */
[----:B------:R-:W2:Y:S04]  /*1200*/  ATOMG.E.OR.64.STRONG.GPU PT, R4, desc[UR36][R32.64+0x2a], RZ ;  /* 0x80002aff200479a8 */ /* 0x000ea8000b1ef524 */
[----:B------:R-:W5:Y:S04]  /*1210*/  ATOMG.E.OR.64.STRONG.GPU PT, R12, desc[UR36][R32.64+0x2a], RZ ;  /* 0x80002aff200c79a8 */ /* 0x000f68000b1ef524 */
[----:B------:R-:W5:Y:S01]  /*1220*/  LDG.E.64 R16, desc[UR36][R6.64+0x30] ;  /* 0x0000302406107981 */ /* 0x000f62000c1e1b00 */
[----:B------:R-:W-:Y:S02]  /*1230*/  LOP3.LUT R20, R0, 0x1, RZ, 0xc0, !PT ;  /* 0x0000000100147812 */ /* 0x000fe400078ec0ff */
[----:B---3--:R-:W-:Y:S01]  /*1240*/  LOP3.LUT R9, R9, 0x1fffffff, RZ, 0xc0, !PT ;  /* 0x1fffffff09097812 */ /* 0x008fe200078ec0ff */
[----:B----4-:R0:W-:Y:S01]  /*1250*/  STL.64 [R1+0x20], R14 ;  /* 0x0000200e01007387 */ /* 0x0101e20000100a00 */
[----:B--2---:R-:W-:-:S02]  /*1260*/  SHF.R.U32.HI R21, RZ, 0x1f, R5 ;  /* 0x0000001fff157819 */ /* 0x004fc40000011605 */
[----:B-----5:R-:W-:Y:S02]  /*1270*/  SHF.R.U32.HI R12, RZ, 0x1e, R13 ;  /* 0x0000001eff0c7819 */ /* 0x020fe4000001160d */
[----:B------:R-:W-:Y:S02]  /*1280*/  LOP3.LUT R3, R17, 0x1fffffff, RZ, 0xc0, !PT ;  /* 0x1fffffff11037812 */ /* 0x000fe400078ec0ff */
[----:B-1----:R-:W-:-:S04]  /*1290*/  IADD3 R16, P0, PT, R16, UR4, RZ ;  /* 0x0000000410107c10 */ /* 0x002fc8000ff1e0ff */
[----:B------:R-:W-:Y:S01]  /*12a0*/  IADD3.X R17, PT, PT, R3, UR5, RZ, P0, !PT ;  /* 0x0000000503117c10 */ /* 0x000fe200087fe4ff */
[----:B------:R0:W-:Y:S01]  /*12b0*/  STL.128 [R1+0x10], R8 ;  /* 0x0000100801007387 */ /* 0x0001e20000100c00 */
[----:B------:R-:W-:Y:S01]  /*12c0*/  LOP3.LUT R0, R12, 0x1, RZ, 0xc0, !PT ;  /* 0x000000010c007812 */ /* 0x000fe200078ec0ff */
[----:B------:R-:W1:Y:S03]  /*12d0*/  LDCU.64 UR4, c[0x4][0x40] ;  /* 0x01000800ff0477ac */ /* 0x000e660008000a00 */
[----:B------:R-:W2:Y:S01]  /*12e0*/  LDG.E.64 R16, desc[UR36][R16.64+0x28] ;  /* 0x0000282410107981 */ /* 0x000ea2000c1e1b00 */
[----:B------:R0:W3:Y:S01]  /*12f0*/  LDC.64 R12, c[0x4][R29] ;  /* 0x010000001d0c7b82 */ /* 0x0000e20000000a00 */
[----:B------:R-:W-:Y:S02]  /*1300*/  IMAD.MOV.U32 R6, RZ, RZ, R28 ;  /* 0x000000ffff067224 */ /* 0x000fe400078e001c */
[----:B------:R0:W-:Y:S01]  /*1310*/  STL.64 [R1+0x28], R20 ;  /* 0x0000281401007387 */ /* 0x0001e20000100a00 */
[----:B------:R-:W-:-:S03]  /*1320*/  IMAD.MOV.U32 R7, RZ, RZ, R2 ;  /* 0x000000ffff077224 */ /* 0x000fc600078e0002 */
[----:B------:R0:W-:Y:S01]  /*1330*/  STL [R1+0x30], R0 ;  /* 0x0000300001007387 */ /* 0x0001e20000100800 */
[----:B-1----:R-:W-:Y:S02]  /*1340*/  IMAD.U32 R4, RZ, RZ, UR4 ;  /* 0x00000004ff047e24 */ /* 0x002fe4000f8e00ff */
[----:B------:R-:W-:Y:S01]  /*1350*/  IMAD.U32 R5, RZ, RZ, UR5 ;  /* 0x00000005ff057e24 */ /* 0x000fe2000f8e00ff */
[----:B--23--:R0:W-:Y:S06]  /*1360*/  STL.64 [R1+0x38], R16 ;  /* 0x0000381001007387 */ /* 0x00c1ec0000100a00 */
[----:B0-----:R-:W-:-:S07]  /*1370*/  LEPC R20, `(.L_x_13) ;  /* 0x000000001014794e */ /* 0x001fce0000000000 */
[----:B------:R-:W-:Y:S05]  /*1380*/  CALL.ABS.NOINC R12 ;  /* 0x000000000c007343 */ /* 0x000fea0003c00000 */
.L_x_13:
[----:B------:R-:W2:Y:S01]  /*1390*/  LDG.E.64 R20, desc[UR36][R30.64+-0x60] ;  /* 0xffffa0241e147981 */ /* 0x000ea2000c1e1b00 */
[----:B------:R-:W-:Y:S01]  /*13a0*/  IMAD.MOV.U32 R16, RZ, RZ, R24 ;  /* 0x000000ffff107224 */ /* 0x000fe200078e0018 */
[----:B------:R-:W0:Y:S01]  /*13b0*/  LDCU.64 UR4, c[0x4][0x40] ;  /* 0x01000800ff0477ac */ /* 0x000e220008000a00 */
[----:B------:R-:W-:Y:S01]  /*13c0*/  IMAD.MOV.U32 R17, RZ, RZ, R25 ;  /* 0x000000ffff117224 */ /* 0x000fe200078e0019 */
[----:B------:R-:W3:Y:S04]  /*13d0*/  LDG.E.64 R12, desc[UR36][R30.64+-0x48] ;  /* 0xffffb8241e0c7981 */ /* 0x000ee8000c1e1b00 */
[----:B------:R-:W4:Y:S04]  /*13e0*/  LDG.E.64 R10, desc[UR36][R30.64+-0x50] ;  /* 0xffffb0241e0a7981 */ /* 0x000f28000c1e1b00 */
[----:B------:R-:W5:Y:S04]  /*13f0*/  ATOMG.E.OR.64.STRONG.GPU PT, R8, desc[UR36][R30.64+-0x60], RZ ;  /* 0xffffa0ff1e0879a8 */ /* 0x000f68000b1ef524 */
[----:B------:R-:W4:Y:S04]  /*1400*/  ATOMG.E.OR.64.STRONG.GPU PT, R4, desc[UR36][R30.64+-0x60], RZ ;  /* 0xffffa0ff1e0479a8 */ /* 0x000f28000b1ef524 */
[----:B------:R-:W3:Y:S04]  /*1410*/  ATOMG.E.OR.64.STRONG.GPU PT, R6, desc[UR36][R30.64+-0x60], RZ ;  /* 0xffffa0ff1e0679a8 */ /* 0x000ee8000b1ef524 */
[----:B------:R-:W2:Y:S02]  /*1420*/  LDG.E.64 R14, desc[UR36][R30.64+-0x60] ;  /* 0xffffa0241e0e7981 */ /* 0x000ea4000c1e1b00 */
[----:B--2---:R-:W-:-:S02]  /*1430*/  IADD3 R14, P0, PT, R14, R30, RZ ;  /* 0x0000001e0e0e7210 */ /* 0x004fc40007f1e0ff */
[----:B------:R-:W-:-:S04]  /*1440*/  LOP3.LUT R15, R15, 0x1fffffff, RZ, 0xc0, !PT ;  /* 0x1fffffff0f0f7812 */ /* 0x000fc800078ec0ff */
[----:B------:R-:W-:-:S06]  /*1450*/  IADD3.X R15, PT, PT, R15, R31, RZ, P0, !PT ;  /* 0x0000001f0f0f7210 */ /* 0x000fcc00007fe4ff */
[----:B------:R-:W2:Y:S01]  /*1460*/  LDG.E.64 R14, desc[UR36][R14.64+-0x68] ;  /* 0xffff98240e0e7981 */ /* 0x000ea2000c1e1b00 */
[----:B------:R-:W-:Y:S02]  /*1470*/  LOP3.LUT R3, R21, 0x1fffffff, RZ, 0xc0, !PT ;  /* 0x1fffffff15037812 */ /* 0x000fe400078ec0ff */
[----:B---3--:R-:W-:Y:S01]  /*1480*/  SHF.R.U32.HI R0, RZ, 0x1e, R7 ;  /* 0x0000001eff007819 */ /* 0x008fe20000011607 */
[----:B------:R1:W-:Y:S01]  /*1490*/  STL.128 [R1], R16 ;  /* 0x0000001001007387 */ /* 0x0003e20000100c00 */
[----:B-----5:R-:W-:Y:S02]  /*14a0*/  IMAD.MOV.U32 R8, RZ, RZ, R20 ;  /* 0x000000ffff087224 */ /* 0x020fe400078e0014 */
[----:B------:R-:W-:Y:S01]  /*14b0*/  LOP3.LUT R0, R0, 0x1, RZ, 0xc0, !PT ;  /* 0x0000000100007812 */ /* 0x000fe200078ec0ff */
[----:B------:R3:W-:Y:S01]  /*14c0*/  STL.64 [R1+0x20], R12 ;  /* 0x0000200c01007387 */ /* 0x0007e20000100a00 */
[----:B-1----:R-:W-:Y:S01]  /*14d0*/  SHF.R.U32.HI R16, RZ, 0x1d, R9 ;  /* 0x0000001dff107819 */ /* 0x002fe20000011609 */
[----:B------:R-:W-:Y:S01]  /*14e0*/  IMAD.MOV.U32 R9, RZ, RZ, R3 ;  /* 0x000000ffff097224 */ /* 0x000fe200078e0003 */
[----:B----4-:R-:W-:-:S02]  /*14f0*/  SHF.R.U32.HI R17, RZ, 0x1f, R5 ;  /* 0x0000001fff117819 */ /* 0x010fc40000011605 */
[----:B------:R-:W-:Y:S01]  /*1500*/  LOP3.LUT R16, R16, 0x1, RZ, 0xc0, !PT ;  /* 0x0000000110107812 */ /* 0x000fe200078ec0ff */
[----:B------:R3:W-:Y:S01]  /*1510*/  STL [R1+0x30], R0 ;  /* 0x0000300001007387 */ /* 0x0007e20000100800 */
[----:B------:R3:W1:Y:S03]  /*1520*/  LDC.64 R18, c[0x4][R29] ;  /* 0x010000001d127b82 */ /* 0x0006660000000a00 */
[----:B------:R3:W-:Y:S04]  /*1530*/  STL.128 [R1+0x10], R8 ;  /* 0x0000100801007387 */ /* 0x0007e80000100c00 */
[----:B------:R3:W-:Y:S01]  /*1540*/  STL.64 [R1+0x28], R16 ;  /* 0x0000281001007387 */ /* 0x0007e20000100a00 */
[----:B0-----:R-:W-:-:S02]  /*1550*/  IMAD.U32 R4, RZ, RZ, UR4 ;  /* 0x00000004ff047e24 */ /* 0x001fc4000f8e00ff */
[----:B------:R-:W-:Y:S02]  /*1560*/  IMAD.U32 R5, RZ, RZ, UR5 ;  /* 0x00000005ff057e24 */ /* 0x000fe4000f8e00ff */
[----:B------:R-:W-:Y:S02]  /*1570*/  IMAD.MOV.U32 R6, RZ, RZ, R28 ;  /* 0x000000ffff067224 */ /* 0x000fe400078e001c */
[----:B------:R-:W-:Y:S01]  /*1580*/  IMAD.MOV.U32 R7, RZ, RZ, R2 ;  /* 0x000000ffff077224 */ /* 0x000fe200078e0002 */
[----:B-12---:R3:W-:Y:S06]  /*1590*/  STL.64 [R1+0x38], R14 ;  /* 0x0000380e01007387 */ /* 0x0067ec0000100a00 */
[----:B------:R-:W-:-:S07]  /*15a0*/  LEPC R20, `(.L_x_14) ;  /* 0x000000001014794e */ /* 0x000fce0000000000 */
[----:B---3--:R-:W-:Y:S05]  /*15b0*/  CALL.ABS.NOINC R18 ;  /* 0x0000000012007343 */ /* 0x008fea0003c00000 */
.L_x_14:
[----:B------:R-:W0:Y:S01]  /*15c0*/  LDC.64 R4, c[0x0][0x380] ;  /* 0x0000e000ff047b82 */ /* 0x000e220000000a00 */
[----:B------:R-:W-:Y:S02]  /*15d0*/  IMAD.MOV.U32 R2, RZ, RZ, -0x1 ;  /* 0xffffffffff027424 */ /* 0x000fe400078e00ff */
[----:B------:R-:W-:-:S05]  /*15e0*/  IMAD.MOV.U32 R3, RZ, RZ, 0x7fffffff ;  /* 0x7fffffffff037424 */ /* 0x000fca00078e00ff */
[----:B0-----:R-:W-:Y:S04]  /*15f0*/  ATOMG.E.AND.64.STRONG.GPU PT, RZ, desc[UR36][R4.64], R2 ;  /* 0x8000000204ff79a8 */ /* 0x001fe8000a9ef524 */
[----:B------:R-:W-:Y:S04]  /*1600*/  ATOMG.E.AND.64.STRONG.GPU PT, RZ, desc[UR36][R32.64+0x2a], R2 ;  /* 0x80002a0220ff79a8 */ /* 0x000fe8000a9ef524 */
[----:B------:R-:W-:Y:S01]  /*1610*/  ATOMG.E.AND.64.STRONG.GPU PT, RZ, desc[UR36][R30.64+-0x60], R2 ;  /* 0xffffa0021eff79a8 */ /* 0x000fe2000a9ef524 */
[----:B------:R-:W-:Y:S05]  /*1620*/  EXIT ;  /* 0x000000000000794d */ /* 0x000fea0003800000 */
.L_x_15:
[----:B------:R-:W-:-:S00]  /*1630*/  BRA `(.L_x_15) ;  /* 0xfffffffc00fc7947 */ /* 0x000fc0000383ffff */
[----:B------:R-:W-:-:S00]  /*1640*/  NOP ;  /* 0x0000000000007918 */ /* 0x000fc00000000000 */
        /* <DEDUP_REMOVED lines=11> */
.L_x_16:


//--------------------- .nv.global.init           --------------------------
	.section	.nv.global.init,"aw",@progbits
.nv.global.init:
	.type		$str$2,@object
	.size		$str$2,($str - $str$2)
$str$2:
        /*0000*/ 	.byte	0x53, 0x69, 0x7a, 0x65, 0x20, 0x25, 0x6c, 0x6c, 0x75, 0x0a, 0x00
	.type		$str,@object
	.size		$str,($str$3 - $str)
$str:
        /*000b*/ 	.byte	0x74, 0x68, 0x69, 0x73, 0x20, 0x21, 0x3d, 0x20, 0x6e, 0x75, 0x6c, 0x6c, 0x70, 0x74, 0x72, 0x00
	.type		$str$3,@object
	.size		$str$3,($str$1 - $str$3)
$str$3:
        /*001b*/ 	.byte	0x25, 0x6c, 0x6c, 0x75, 0x2c, 0x20, 0x25, 0x6c, 0x6c, 0x75, 0x2c, 0x20, 0x25, 0x6c, 0x6c, 0x75
        /*002b*/ 	.byte	0x0a, 0x00
	.type		$str$1,@object
	.size		$str$1,(__unnamed_1 - $str$1)
$str$1:
        /*002d*/ 	.byte	0x2f, 0x74, 0x6d, 0x70, 0x2f, 0x73, 0x61, 0x73, 0x73, 0x5f, 0x63, 0x75, 0x5f, 0x38, 0x78, 0x71
        /*003d*/ 	.byte	0x67, 0x69, 0x68, 0x36, 0x32, 0x2f, 0x6b, 0x2e, 0x63, 0x75, 0x00
	.type		__unnamed_1,@object
	.size		__unnamed_1,(__unnamed_2 - __unnamed_1)
__unnamed_1:
        /*0048*/ 	.byte	0x76, 0x6f, 0x69, 0x64, 0x20, 0x70, 0x6f, 0x67, 0x67, 0x65, 0x72, 0x73, 0x3a, 0x3a, 0x61, 0x6c
        /*0058*/ 	.byte	0x6c, 0x6f, 0x63, 0x61, 0x74, 0x6f, 0x72, 0x73, 0x3a, 0x3a, 0x68, 0x65, 0x61, 0x64, 0x65, 0x72
        /*0068*/ 	.byte	0x3a, 0x3a, 0x73, 0x65, 0x74, 0x5f, 0x6e, 0x65, 0x78, 0x74, 0x28, 0x70, 0x6f, 0x67, 0x67, 0x65
        /*0078*/ 	.byte	0x72, 0x73, 0x3a, 0x3a, 0x61, 0x6c, 0x6c, 0x6f, 0x63, 0x61, 0x74, 0x6f, 0x72, 0x73, 0x3a, 0x3a
        /*0088*/ 	.byte	0x68, 0x65, 0x61, 0x64, 0x65, 0x72, 0x20, 0x2a, 0x29, 0x00
	.type		__unnamed_2,@object
	.size		__unnamed_2,($str$4 - __unnamed_2)
__unnamed_2:
        /*0092*/ 	.byte	0x76, 0x6f, 0x69, 0x64, 0x20, 0x70, 0x6f, 0x67, 0x67, 0x65, 0x72, 0x73, 0x3a, 0x3a, 0x61, 0x6c
        /*00a2*/ 	.byte	0x6c, 0x6f, 0x63, 0x61, 0x74, 0x6f, 0x72, 0x73, 0x3a, 0x3a, 0x68, 0x65, 0x61, 0x64, 0x65, 0x72
        /*00b2*/ 	.byte	0x3a, 0x3a, 0x73, 0x65, 0x74, 0x5f, 0x70, 0x72, 0x65, 0x76, 0x28, 0x70, 0x6f, 0x67, 0x67, 0x65
        /*00c2*/ 	.byte	0x72, 0x73, 0x3a, 0x3a, 0x61, 0x6c, 0x6c, 0x6f, 0x63, 0x61, 0x74, 0x6f, 0x72, 0x73, 0x3a, 0x3a
        /*00d2*/ 	.byte	0x68, 0x65, 0x61, 0x64, 0x65, 0x72, 0x20, 0x2a, 0x29, 0x00
	.type		$str$4,@object
	.size		$str$4,(.L_6 - $str$4)
$str$4:
        /*00dc*/ 	.byte	0x25, 0x6c, 0x6c, 0x75, 0x3a, 0x20, 0x4e, 0x6f, 0x64, 0x65, 0x20, 0x61, 0x74, 0x20, 0x25, 0x70
        /*00ec*/ 	.byte	0x2c, 0x20, 0x73, 0x69, 0x7a, 0x65, 0x20, 0x69, 0x73, 0x20, 0x25, 0x6c, 0x6c, 0x75, 0x2c, 0x20
        /*00fc*/ 	.byte	0x6e, 0x65, 0x78, 0x74, 0x20, 0x61, 0x74, 0x20, 0x25, 0x70, 0x2c, 0x20, 0x70, 0x72, 0x65, 0x76
        /*010c*/ 	.byte	0x20, 0x61, 0x74, 0x20, 0x25, 0x70, 0x2c, 0x20, 0x69, 0x73, 0x20, 0x68, 0x65, 0x61, 0x64, 0x3a
        /*011c*/ 	.byte	0x20, 0x25, 0x64, 0x2c, 0x20, 0x69, 0x73, 0x5f, 0x6c, 0x6f, 0x63, 0x6b, 0x65, 0x64, 0x3a, 0x20
        /*012c*/ 	.byte	0x25, 0x64, 0x2c, 0x20, 0x69, 0x73, 0x20, 0x61, 0x6c, 0x6c, 0x6f, 0x63, 0x65, 0x64, 0x3a, 0x20
        /*013c*/ 	.byte	0x25, 0x64, 0x2c, 0x20, 0x66, 0x6f, 0x6f, 0x74, 0x65, 0x72, 0x20, 0x25, 0x6c, 0x6c, 0x75, 0x0a
        /*014c*/ 	.byte	0x00
.L_6:


//--------------------- .nv.shared.reserved.0     --------------------------
	.section	.nv.shared.reserved.0,"aw",@nobits
	.weak		__nv_reservedSMEM_offset_0_alias
	.size		__nv_reservedSMEM_offset_0_alias, 0, 64
	.other		__nv_reservedSMEM_offset_0_alias,@"STO_CUDA_RESERVED_SHARED STV_DEFAULT"
__nv_reservedSMEM_offset_0_alias:
	.zero		0
	.zero		64


//--------------------- .nv.constant0._ZN7poggers10allocators16init_heap_kernelINS0_6headerEEEvPvm --------------------------
	.section	.nv.constant0._ZN7poggers10allocators16init_heap_kernelINS0_6headerEEEvPvm,"a",@progbits
	.sectionflags	@""
	.align	4
.nv.constant0._ZN7poggers10allocators16init_heap_kernelINS0_6headerEEEvPvm:
	.zero		912


//--------------------- SYMBOLS --------------------------

	.type		.nv.reservedSmem.offset0,@object
	.size		.nv.reservedSmem.offset0,0x4
	.type		vprintf,@function
	.type		__assertfail,@function
